	.target	sm_80

	.elftype	@"ET_EXEC"


//--------------------- .note.nv.tkinfo           --------------------------
	.section	.note.nv.tkinfo,"",@"SHT_NOTE"
	.sectionflags	@"SHF_NOTE_NV_TKINFO"
	.tkinfo
        /*0018*/ 	.word	0x00000002
        /*0030*/ 	.string	""
        /*0030*/ 	.string	"ptxas"
        /*0030*/ 	.string	"Cuda compilation tools, release 13.0, V13.0.88"
        /*0030*/ 	.string	"Build cuda_13.0.r13.0/compiler.36424714_0"
        /*0030*/ 	.string	"-v  -suppress-debug-info  -lineinfo  -arch sm_80 "



//--------------------- .note.nv.cuinfo           --------------------------
	.section	.note.nv.cuinfo,"",@"SHT_NOTE"
	.sectionflags	@"SHF_NOTE_NV_CUINFO"
        /*0018*/ 	.short	0x0002
        /*001a*/ 	.short	0x0050
        /*001c*/ 	.short	0x0082
	.zero		2


//--------------------- .nv.info                  --------------------------
	.section	.nv.info,"",@"SHT_CUDA_INFO"
	.align	4


	//----- nvinfo : EIATTR_REGCOUNT
	.align		4
        /*0000*/ 	.byte	0x04, 0x2f
        /*0002*/ 	.short	(.L_2 - .L_1)
	.align		4
.L_1:
        /*0004*/ 	.word	index@(attn_fwd)
        /*0008*/ 	.word	0x000000ff


	//----- nvinfo : EIATTR_FRAME_SIZE
	.align		4
.L_2:
        /*000c*/ 	.byte	0x04, 0x11
        /*000e*/ 	.short	(.L_4 - .L_3)
	.align		4
.L_3:
        /*0010*/ 	.word	index@(attn_fwd)
        /*0014*/ 	.word	0x00000000


	//----- nvinfo : EIATTR_MIN_STACK_SIZE
	.align		4
.L_4:
        /*0018*/ 	.byte	0x04, 0x12
        /*001a*/ 	.short	(.L_6 - .L_5)
	.align		4
.L_5:
        /*001c*/ 	.word	index@(attn_fwd)
        /*0020*/ 	.word	0x00000000
.L_6:


//--------------------- .nv.info.attn_fwd         --------------------------
	.section	.nv.info.attn_fwd,"",@"SHT_CUDA_INFO"
	.sectionflags	@""
	.align	4


	//----- nvinfo : EIATTR_CUDA_API_VERSION
	.align		4
        /*0000*/ 	.byte	0x04, 0x37
        /*0002*/ 	.short	(.L_8 - .L_7)
.L_7:
        /*0004*/ 	.word	0x00000082


	//----- nvinfo : EIATTR_SW2861232_WAR
	.align		4
.L_8:
        /*0008*/ 	.byte	0x01, 0x35
	.zero		2


	//----- nvinfo : EIATTR_PARAM_CBANK
	.align		4
        /*000c*/ 	.byte	0x04, 0x0a
        /*000e*/ 	.short	(.L_10 - .L_9)
	.align		4
.L_9:
        /*0010*/ 	.word	index@(.nv.constant0.attn_fwd)
        /*0014*/ 	.short	0x0160
        /*0016*/ 	.short	0x0088


	//----- nvinfo : EIATTR_CBANK_PARAM_SIZE
	.align		4
.L_10:
        /*0018*/ 	.byte	0x03, 0x19
        /*001a*/ 	.short	0x0088


	//----- nvinfo : EIATTR_KPARAM_INFO
	.align		4
        /*001c*/ 	.byte	0x04, 0x17
        /*001e*/ 	.short	(.L_12 - .L_11)
.L_11:
        /*0020*/ 	.word	0x00000000
        /*0024*/ 	.short	0x0019
        /*0026*/ 	.short	0x0080
        /*0028*/ 	.byte	0x00, 0xf4, 0x21, 0x00


	//----- nvinfo : EIATTR_KPARAM_INFO
	.align		4
.L_12:
        /*002c*/ 	.byte	0x04, 0x17
        /*002e*/ 	.short	(.L_14 - .L_13)
.L_13:
        /*0030*/ 	.word	0x00000000
        /*0034*/ 	.short	0x0018
        /*0036*/ 	.short	0x0078
        /*0038*/ 	.byte	0x00, 0xf4, 0x21, 0x00


	//----- nvinfo : EIATTR_KPARAM_INFO
	.align		4
.L_14:
        /*003c*/ 	.byte	0x04, 0x17
        /*003e*/ 	.short	(.L_16 - .L_15)
.L_15:
        /*0040*/ 	.word	0x00000000
        /*0044*/ 	.short	0x0017
        /*0046*/ 	.short	0x0070
        /*0048*/ 	.byte	0x00, 0xf0, 0x11, 0x00


	//----- nvinfo : EIATTR_KPARAM_INFO
	.align		4
.L_16:
        /*004c*/ 	.byte	0x04, 0x17
        /*004e*/ 	.short	(.L_18 - .L_17)
.L_17:
        /*0050*/ 	.word	0x00000000
        /*0054*/ 	.short	0x0016
        /*0056*/ 	.short	0x006c
        /*0058*/ 	.byte	0x00, 0xf0, 0x11, 0x00


	//----- nvinfo : EIATTR_KPARAM_INFO
	.align		4
.L_18:
        /*005c*/ 	.byte	0x04, 0x17
        /*005e*/ 	.short	(.L_20 - .L_19)
.L_19:
        /*0060*/ 	.word	0x00000000
        /*0064*/ 	.short	0x0015
        /*0066*/ 	.short	0x0068
        /*0068*/ 	.byte	0x00, 0xf0, 0x11, 0x00


	//----- nvinfo : EIATTR_KPARAM_INFO
	.align		4
.L_20:
        /*006c*/ 	.byte	0x04, 0x17
        /*006e*/ 	.short	(.L_22 - .L_21)
.L_21:
        /*0070*/ 	.word	0x00000000
        /*0074*/ 	.short	0x0014
        /*0076*/ 	.short	0x0064
        /*0078*/ 	.byte	0x00, 0xf0, 0x11, 0x00


	//----- nvinfo : EIATTR_KPARAM_INFO
	.align		4
.L_22:
        /*007c*/ 	.byte	0x04, 0x17
        /*007e*/ 	.short	(.L_24 - .L_23)
.L_23:
        /*0080*/ 	.word	0x00000000
        /*0084*/ 	.short	0x0013
        /*0086*/ 	.short	0x0060
        /*0088*/ 	.byte	0x00, 0xf0, 0x11, 0x00


	//----- nvinfo : EIATTR_KPARAM_INFO
	.align		4
.L_24:
        /*008c*/ 	.byte	0x04, 0x17
        /*008e*/ 	.short	(.L_26 - .L_25)
.L_25:
        /*0090*/ 	.word	0x00000000
        /*0094*/ 	.short	0x0012
        /*0096*/ 	.short	0x005c
        /*0098*/ 	.byte	0x00, 0xf0, 0x11, 0x00


	//----- nvinfo : EIATTR_KPARAM_INFO
	.align		4
.L_26:
        /*009c*/ 	.byte	0x04, 0x17
        /*009e*/ 	.short	(.L_28 - .L_27)
.L_27:
        /*00a0*/ 	.word	0x00000000
        /*00a4*/ 	.short	0x0011
        /*00a6*/ 	.short	0x0058
        /*00a8*/ 	.byte	0x00, 0xf0, 0x11, 0x00


	//----- nvinfo : EIATTR_KPARAM_INFO
	.align		4
.L_28:
        /*00ac*/ 	.byte	0x04, 0x17
        /*00ae*/ 	.short	(.L_30 - .L_29)
.L_29:
        /*00b0*/ 	.word	0x00000000
        /*00b4*/ 	.short	0x0010
        /*00b6*/ 	.short	0x0054
        /*00b8*/ 	.byte	0x00, 0xf0, 0x11, 0x00


	//----- nvinfo : EIATTR_KPARAM_INFO
	.align		4
.L_30:
        /*00bc*/ 	.byte	0x04, 0x17
        /*00be*/ 	.short	(.L_32 - .L_31)
.L_31:
        /*00c0*/ 	.word	0x00000000
        /*00c4*/ 	.short	0x000f
        /*00c6*/ 	.short	0x0050
        /*00c8*/ 	.byte	0x00, 0xf0, 0x11, 0x00


	//----- nvinfo : EIATTR_KPARAM_INFO
	.align		4
.L_32:
        /*00cc*/ 	.byte	0x04, 0x17
        /*00ce*/ 	.short	(.L_34 - .L_33)
.L_33:
        /*00d0*/ 	.word	0x00000000
        /*00d4*/ 	.short	0x000e
        /*00d6*/ 	.short	0x004c
        /*00d8*/ 	.byte	0x00, 0xf0, 0x11, 0x00


	//----- nvinfo : EIATTR_KPARAM_INFO
	.align		4
.L_34:
        /*00dc*/ 	.byte	0x04, 0x17
        /*00de*/ 	.short	(.L_36 - .L_35)
.L_35:
        /*00e0*/ 	.word	0x00000000
        /*00e4*/ 	.short	0x000d
        /*00e6*/ 	.short	0x0048
        /*00e8*/ 	.byte	0x00, 0xf0, 0x11, 0x00


	//----- nvinfo : EIATTR_KPARAM_INFO
	.align		4
.L_36:
        /*00ec*/ 	.byte	0x04, 0x17
        /*00ee*/ 	.short	(.L_38 - .L_37)
.L_37:
        /*00f0*/ 	.word	0x00000000
        /*00f4*/ 	.short	0x000c
        /*00f6*/ 	.short	0x0044
        /*00f8*/ 	.byte	0x00, 0xf0, 0x11, 0x00


	//----- nvinfo : EIATTR_KPARAM_INFO
	.align		4
.L_38:
        /*00fc*/ 	.byte	0x04, 0x17
        /*00fe*/ 	.short	(.L_40 - .L_39)
.L_39:
        /*0100*/ 	.word	0x00000000
        /*0104*/ 	.short	0x000b
        /*0106*/ 	.short	0x0040
        /*0108*/ 	.byte	0x00, 0xf0, 0x11, 0x00


	//----- nvinfo : EIATTR_KPARAM_INFO
	.align		4
.L_40:
        /*010c*/ 	.byte	0x04, 0x17
        /*010e*/ 	.short	(.L_42 - .L_41)
.L_41:
        /*0110*/ 	.word	0x00000000
        /*0114*/ 	.short	0x000a
        /*0116*/ 	.short	0x003c
        /*0118*/ 	.byte	0x00, 0xf0, 0x11, 0x00


	//----- nvinfo : EIATTR_KPARAM_INFO
	.align		4
.L_42:
        /*011c*/ 	.byte	0x04, 0x17
        /*011e*/ 	.short	(.L_44 - .L_43)
.L_43:
        /*0120*/ 	.word	0x00000000
        /*0124*/ 	.short	0x0009
        /*0126*/ 	.short	0x0038
        /*0128*/ 	.byte	0x00, 0xf0, 0x11, 0x00


	//----- nvinfo : EIATTR_KPARAM_INFO
	.align		4
.L_44:
        /*012c*/ 	.byte	0x04, 0x17
        /*012e*/ 	.short	(.L_46 - .L_45)
.L_45:
        /*0130*/ 	.word	0x00000000
        /*0134*/ 	.short	0x0008
        /*0136*/ 	.short	0x0034
        /*0138*/ 	.byte	0x00, 0xf0, 0x11, 0x00


	//----- nvinfo : EIATTR_KPARAM_INFO
	.align		4
.L_46:
        /*013c*/ 	.byte	0x04, 0x17
        /*013e*/ 	.short	(.L_48 - .L_47)
.L_47:
        /*0140*/ 	.word	0x00000000
        /*0144*/ 	.short	0x0007
        /*0146*/ 	.short	0x0030
        /*0148*/ 	.byte	0x00, 0xf0, 0x11, 0x00


	//----- nvinfo : EIATTR_KPARAM_INFO
	.align		4
.L_48:
        /*014c*/ 	.byte	0x04, 0x17
        /*014e*/ 	.short	(.L_50 - .L_49)
.L_49:
        /*0150*/ 	.word	0x00000000
        /*0154*/ 	.short	0x0006
        /*0156*/ 	.short	0x002c
        /*0158*/ 	.byte	0x00, 0xf0, 0x11, 0x00


	//----- nvinfo : EIATTR_KPARAM_INFO
	.align		4
.L_50:
        /*015c*/ 	.byte	0x04, 0x17
        /*015e*/ 	.short	(.L_52 - .L_51)
.L_51:
        /*0160*/ 	.word	0x00000000
        /*0164*/ 	.short	0x0005
        /*0166*/ 	.short	0x0028
        /*0168*/ 	.byte	0x00, 0xf0, 0x11, 0x00


	//----- nvinfo : EIATTR_KPARAM_INFO
	.align		4
.L_52:
        /*016c*/ 	.byte	0x04, 0x17
        /*016e*/ 	.short	(.L_54 - .L_53)
.L_53:
        /*0170*/ 	.word	0x00000000
        /*0174*/ 	.short	0x0004
        /*0176*/ 	.short	0x0020
        /*0178*/ 	.byte	0x00, 0xf4, 0x21, 0x00


	//----- nvinfo : EIATTR_KPARAM_INFO
	.align		4
.L_54:
        /*017c*/ 	.byte	0x04, 0x17
        /*017e*/ 	.short	(.L_56 - .L_55)
.L_55:
        /*0180*/ 	.word	0x00000000
        /*0184*/ 	.short	0x0003
        /*0186*/ 	.short	0x0018
        /*0188*/ 	.byte	0x00, 0xf4, 0x21, 0x00


	//----- nvinfo : EIATTR_KPARAM_INFO
	.align		4
.L_56:
        /*018c*/ 	.byte	0x04, 0x17
        /*018e*/ 	.short	(.L_58 - .L_57)
.L_57:
        /*0190*/ 	.word	0x00000000
        /*0194*/ 	.short	0x0002
        /*0196*/ 	.short	0x0010
        /*0198*/ 	.byte	0x00, 0xf4, 0x21, 0x00


	//----- nvinfo : EIATTR_KPARAM_INFO
	.align		4
.L_58:
        /*019c*/ 	.byte	0x04, 0x17
        /*019e*/ 	.short	(.L_60 - .L_59)
.L_59:
        /*01a0*/ 	.word	0x00000000
        /*01a4*/ 	.short	0x0001
        /*01a6*/ 	.short	0x0008
        /*01a8*/ 	.byte	0x00, 0xf4, 0x21, 0x00


	//----- nvinfo : EIATTR_KPARAM_INFO
	.align		4
.L_60:
        /*01ac*/ 	.byte	0x04, 0x17
        /*01ae*/ 	.short	(.L_62 - .L_61)
.L_61:
        /*01b0*/ 	.word	0x00000000
        /*01b4*/ 	.short	0x0000
        /*01b6*/ 	.short	0x0000
        /*01b8*/ 	.byte	0x00, 0xf4, 0x21, 0x00


	//----- nvinfo : EIATTR_MAXREG_COUNT
	.align		4
.L_62:
        /*01bc*/ 	.byte	0x03, 0x1b
        /*01be*/ 	.short	0x00ff


	//----- nvinfo : EIATTR_NUM_BARRIERS
	.align		4
        /*01c0*/ 	.byte	0x02, 0x4c
        /*01c2*/ 	.byte	0x01
	.zero		1


	//----- nvinfo : EIATTR_MERCURY_ISA_VERSION
	.align		4
        /*01c4*/ 	.byte	0x03, 0x5f
        /*01c6*/ 	.short	0x0000


	//----- nvinfo : EIATTR_COOP_GROUP_MASK_REGIDS
	.align		4
        /*01c8*/ 	.byte	0x04, 0x29
        /*01ca*/ 	.short	(.L_64 - .L_63)


	//   ....[0]....
.L_63:
        /*01cc*/ 	.word	0xffffffff


	//   ....[1]....
        /*01d0*/ 	.word	0xffffffff


	//   ....[2]....
        /*01d4*/ 	.word	0xffffffff


	//   ....[3]....
        /*01d8*/ 	.word	0xffffffff


	//   ....[4]....
        /*01dc*/ 	.word	0xffffffff


	//   ....[5]....
        /*01e0*/ 	.word	0xffffffff


	//   ....[6]....
        /*01e4*/ 	.word	0xffffffff


	//   ....[7]....
        /*01e8*/ 	.word	0xffffffff


	//   ....[8]....
        /*01ec*/ 	.word	0xffffffff


	//   ....[9]....
        /*01f0*/ 	.word	0xffffffff


	//   ....[10]....
        /*01f4*/ 	.word	0xffffffff


	//   ....[11]....
        /*01f8*/ 	.word	0xffffffff


	//   ....[12]....
        /*01fc*/ 	.word	0xffffffff


	//   ....[13]....
        /*0200*/ 	.word	0xffffffff


	//   ....[14]....
        /*0204*/ 	.word	0xffffffff


	//   ....[15]....
        /*0208*/ 	.word	0xffffffff


	//   ....[16]....
        /*020c*/ 	.word	0xffffffff


	//   ....[17]....
        /*0210*/ 	.word	0xffffffff


	//   ....[18]....
        /*0214*/ 	.word	0xffffffff


	//   ....[19]....
        /*0218*/ 	.word	0xffffffff


	//   ....[20]....
        /*021c*/ 	.word	0xffffffff


	//   ....[21]....
        /*0220*/ 	.word	0xffffffff


	//----- nvinfo : EIATTR_COOP_GROUP_INSTR_OFFSETS
	.align		4
.L_64:
        /*0224*/ 	.byte	0x04, 0x28
        /*0226*/ 	.short	(.L_66 - .L_65)


	//   ....[0]....
.L_65:
        /*0228*/ 	.word	0x000024c0


	//   ....[1]....
        /*022c*/ 	.word	0x000024d0


	//   ....[2]....
        /*0230*/ 	.word	0x000024e0


	//   ....[3]....
        /*0234*/ 	.word	0x000024f0


	//   ....[4]....
        /*0238*/ 	.word	0x00002540


	//   ....[5]....
        /*023c*/ 	.word	0x00002550


	//   ....[6]....
        /*0240*/ 	.word	0x00002560


	//   ....[7]....
        /*0244*/ 	.word	0x00002570


	//   ....[8]....
        /*0248*/ 	.word	0x00002690


	//   ....[9]....
        /*024c*/ 	.word	0x000026b0


	//   ....[10]....
        /*0250*/ 	.word	0x000026d0


	//   ....[11]....
        /*0254*/ 	.word	0x000028e0


	//   ....[12]....
        /*0258*/ 	.word	0x00002920


	//   ....[13]....
        /*025c*/ 	.word	0x00002970


	//   ....[14]....
        /*0260*/ 	.word	0x00002990


	//   ....[15]....
        /*0264*/ 	.word	0x00002a00


	//   ....[16]....
        /*0268*/ 	.word	0x00002a30


	//   ....[17]....
        /*026c*/ 	.word	0x00002aa0


	//   ....[18]....
        /*0270*/ 	.word	0x00002ae0


	//   ....[19]....
        /*0274*/ 	.word	0x00002c00


	//   ....[20]....
        /*0278*/ 	.word	0x00002c20


	//   ....[21]....
        /*027c*/ 	.word	0x00002c40


	//----- nvinfo : EIATTR_EXIT_INSTR_OFFSETS
	.align		4
.L_66:
        /*0280*/ 	.byte	0x04, 0x1c
        /*0282*/ 	.short	(.L_68 - .L_67)


	//   ....[0]....
.L_67:
        /*0284*/ 	.word	0x00004a60


	//   ....[1]....
        /*0288*/ 	.word	0x00004b00


	//----- nvinfo : EIATTR_REQNTID
	.align		4
.L_68:
        /*028c*/ 	.byte	0x04, 0x10
        /*028e*/ 	.short	(.L_70 - .L_69)
.L_69:
        /*0290*/ 	.word	0x00000100
        /*0294*/ 	.word	0x00000001
        /*0298*/ 	.word	0x00000001


	//----- nvinfo : EIATTR_CRS_STACK_SIZE
	.align		4
.L_70:
        /*029c*/ 	.byte	0x04, 0x1e
        /*029e*/ 	.short	(.L_72 - .L_71)
.L_71:
        /*02a0*/ 	.word	0x00000000
.L_72:


//--------------------- .nv.callgraph             --------------------------
	.section	.nv.callgraph,"",@"SHT_CUDA_CALLGRAPH"
	.align	4
	.sectionentsize	8
	.align		4
        /*0000*/ 	.word	0x00000000
	.align		4
        /*0004*/ 	.word	0xffffffff
	.align		4
        /*0008*/ 	.word	0x00000000
	.align		4
        /*000c*/ 	.word	0xfffffffe
	.align		4
        /*0010*/ 	.word	0x00000000
	.align		4
        /*0014*/ 	.word	0xfffffffd
	.align		4
        /*0018*/ 	.word	0x00000000
	.align		4
        /*001c*/ 	.word	0xfffffffc


//--------------------- .nv.rel.action            --------------------------
	.section	.nv.rel.action,"",@"SHT_CUDA_RELOCINFO"
	.align	8
	.sectionentsize	8
        /*0000*/ 	.byte	0x73, 0x00, 0x00, 0x00, 0x00, 0x00, 0x00, 0x00, 0x00, 0x00, 0x00, 0x11, 0x25, 0x00, 0x05, 0x36


//--------------------- .nv.constant4             --------------------------
	.section	.nv.constant4,"a",@progbits
	.align	8
	.align		8
.nv.constant4:
        /*0000*/ 	.dword	_$_str


//--------------------- .nv.constant0.attn_fwd    --------------------------
	.section	.nv.constant0.attn_fwd,"a",@progbits
	.sectionflags	@""
	.align	4
.nv.constant0.attn_fwd:
	.zero		488


//--------------------- .text.attn_fwd            --------------------------
	.section	.text.attn_fwd,"ax",@progbits
	.sectioninfo	@"SHI_REGISTERS=255"
	.align	128
        .global         attn_fwd
        .type           attn_fwd,@function
        .size           attn_fwd,(.L_x_11 - attn_fwd)
        .other          attn_fwd,@"STO_CUDA_ENTRY STV_DEFAULT"
attn_fwd:
.text.attn_fwd:
[----:B------:R-:W-:Y:S02]  /*0000*/  IMAD.MOV.U32 R1, RZ, RZ, c[0x0][0x28] ;  /* 0x00000a00ff017624 */ /* 0x000fe400078e00ff */
[----:B------:R-:W0:Y:S01]  /*0010*/  S2R R7, SR_CTAID.X ;  /* 0x0000000000077919 */ /* 0x000e220000002500 */
[----:B------:R-:W-:Y:S01]  /*0020*/  IMAD.MOV.U32 R26, RZ, RZ, c[0x0][0x198] ;  /* 0x00006600ff1a7624 */ /* 0x000fe200078e00ff */
[----:B------:R-:W-:Y:S02]  /*0030*/  ULDC.64 UR6, c[0x0][0x118] ;  /* 0x0000460000067ab9 */ /* 0x000fe40000000a00 */
[----:B------:R-:W1:Y:S04]  /*0040*/  S2R R0, SR_TID.X ;  /* 0x0000000000007919 */ /* 0x000e680000002100 */
[----:B------:R-:W2:Y:S01]  /*0050*/  S2R R2, SR_CTAID.Y ;  /* 0x0000000000027919 */ /* 0x000ea20000002600 */
[----:B0-----:R-:W-:Y:S01]  /*0060*/  IMAD.SHL.U32 R7, R7, 0x20, RZ ;  /* 0x0000002007077824 */ /* 0x001fe200078e00ff */
[----:B-1----:R-:W-:-:S04]  /*0070*/  SHF.R.U32.HI R4, RZ, 0x5, R0 ;  /* 0x00000005ff047819 */ /* 0x002fc80000011600 */
[----:B------:R-:W-:Y:S01]  /*0080*/  LOP3.LUT R3, R7, 0x1f, R0, 0xf8, !PT ;  /* 0x0000001f07037812 */ /* 0x000fe200078ef800 */
[----:B--2---:R-:W-:Y:S01]  /*0090*/  IMAD R5, R2, c[0x0][0x190], RZ ;  /* 0x0000640002057a24 */ /* 0x004fe200078e02ff */
[----:B------:R-:W-:-:S03]  /*00a0*/  SGXT.U32 R4, R4, 0x3 ;  /* 0x000000030404781a */ /* 0x000fc60000000000 */
[----:B------:R-:W-:Y:S01]  /*00b0*/  IMAD R8, R3, c[0x0][0x194], RZ ;  /* 0x0000650003087a24 */ /* 0x000fe200078e02ff */
[C---:B------:R-:W-:Y:S01]  /*00c0*/  SHF.L.U32 R6, R5.reuse, 0x1, RZ ;  /* 0x0000000105067819 */ /* 0x040fe200000006ff */
[----:B------:R-:W-:Y:S02]  /*00d0*/  IMAD R11, R4, c[0x0][0x198], RZ ;  /* 0x00006600040b7a24 */ /* 0x000fe400078e02ff */
[----:B------:R-:W-:Y:S02]  /*00e0*/  IMAD.SHL.U32 R9, R8, 0x2, RZ ;  /* 0x0000000208097824 */ /* 0x000fe400078e00ff */
[----:B------:R-:W-:-:S03]  /*00f0*/  IMAD.HI R5, R5, 0x2, RZ ;  /* 0x0000000205057827 */ /* 0x000fc600078e02ff */
[----:B------:R-:W-:Y:S01]  /*0100*/  IADD3 R22, P0, P1, R9, c[0x0][0x160], R6 ;  /* 0x0000580009167a10 */ /* 0x000fe2000791e006 */
[----:B------:R-:W-:-:S04]  /*0110*/  IMAD.HI R8, R8, 0x2, RZ ;  /* 0x0000000208087827 */ /* 0x000fc800078e02ff */
[----:B------:R-:W-:Y:S01]  /*0120*/  IMAD R6, R26, 0x8, R11 ;  /* 0x000000081a067824 */ /* 0x000fe200078e020b */
[----:B------:R-:W-:Y:S02]  /*0130*/  IADD3.X R24, R8, c[0x0][0x164], R5, P0, P1 ;  /* 0x0000590008187a10 */ /* 0x000fe400007e2405 */
[CC--:B------:R-:W-:Y:S01]  /*0140*/  LEA R8, P0, R11.reuse, R22.reuse, 0x1 ;  /* 0x000000160b087211 */ /* 0x0c0fe200078008ff */
[----:B------:R-:W-:Y:S01]  /*0150*/  IMAD R5, R26, 0x8, R6 ;  /* 0x000000081a057824 */ /* 0x000fe200078e0206 */
[----:B------:R-:W-:Y:S02]  /*0160*/  LEA R10, P1, R6, R22, 0x1 ;  /* 0x00000016060a7211 */ /* 0x000fe400078208ff */
[----:B------:R-:W-:Y:S02]  /*0170*/  LEA.HI.X.SX32 R9, R11, R24, 0x1, P0 ;  /* 0x000000180b097211 */ /* 0x000fe400000f0eff */
[----:B------:R-:W-:Y:S02]  /*0180*/  LEA R15, R26, R5, 0x3 ;  /* 0x000000051a0f7211 */ /* 0x000fe400078e18ff */
[----:B------:R-:W-:Y:S01]  /*0190*/  LEA R12, P0, R5, R22, 0x1 ;  /* 0x00000016050c7211 */ /* 0x000fe200078008ff */
[----:B------:R0:W2:Y:S01]  /*01a0*/  LDG.E.U16 R21, [R8.64] ;  /* 0x0000000608157981 */ /* 0x0000a2000c1e1500 */
[----:B------:R-:W-:-:S02]  /*01b0*/  LEA.HI.X.SX32 R11, R6, R24, 0x1, P1 ;  /* 0x00000018060b7211 */ /* 0x000fc400008f0eff */
[----:B------:R-:W-:Y:S01]  /*01c0*/  LEA.HI.X.SX32 R13, R5, R24, 0x1, P0 ;  /* 0x00000018050d7211 */ /* 0x000fe200000f0eff */
[C---:B------:R-:W-:Y:S01]  /*01d0*/  IMAD R5, R26.reuse, 0x8, R15 ;  /* 0x000000081a057824 */ /* 0x040fe200078e020f */
[C---:B------:R-:W-:Y:S01]  /*01e0*/  LEA R14, P0, R15.reuse, R22, 0x1 ;  /* 0x000000160f0e7211 */ /* 0x040fe200078008ff */
[----:B------:R1:W3:Y:S03]  /*01f0*/  LDG.E.U16 R23, [R10.64] ;  /* 0x000000060a177981 */ /* 0x0002e6000c1e1500 */
[----:B------:R-:W-:Y:S01]  /*0200*/  LEA.HI.X.SX32 R15, R15, R24, 0x1, P0 ;  /* 0x000000180f0f7211 */ /* 0x000fe200000f0eff */
[C---:B------:R-:W-:Y:S01]  /*0210*/  IMAD R6, R26.reuse, 0x8, R5 ;  /* 0x000000081a067824 */ /* 0x040fe200078e0205 */
[C---:B------:R-:W-:Y:S01]  /*0220*/  LEA R16, P0, R5.reuse, R22, 0x1 ;  /* 0x0000001605107211 */ /* 0x040fe200078008ff */
[----:B------:R4:W5:Y:S03]  /*0230*/  LDG.E.U16 R25, [R12.64] ;  /* 0x000000060c197981 */ /* 0x000966000c1e1500 */
[----:B------:R-:W-:Y:S01]  /*0240*/  LEA.HI.X.SX32 R17, R5, R24, 0x1, P0 ;  /* 0x0000001805117211 */ /* 0x000fe200000f0eff */
[----:B------:R-:W-:Y:S01]  /*0250*/  IMAD R5, R26, 0x8, R6 ;  /* 0x000000081a057824 */ /* 0x000fe200078e0206 */
[-C--:B0-----:R-:W-:Y:S01]  /*0260*/  LEA R8, P0, R6, R22.reuse, 0x1 ;  /* 0x0000001606087211 */ /* 0x081fe200078008ff */
[----:B------:R0:W5:Y:S03]  /*0270*/  LDG.E.U16 R27, [R14.64] ;  /* 0x000000060e1b7981 */ /* 0x000166000c1e1500 */
[----:B------:R-:W-:Y:S01]  /*0280*/  LEA R18, P1, R5, R22, 0x1 ;  /* 0x0000001605127211 */ /* 0x000fe200078208ff */
[----:B------:R0:W5:Y:S01]  /*0290*/  LDG.E.U16 R29, [R16.64] ;  /* 0x00000006101d7981 */ /* 0x000162000c1e1500 */
[----:B------:R-:W-:-:S02]  /*02a0*/  LEA R20, R26, R5, 0x3 ;  /* 0x000000051a147211 */ /* 0x000fc400078e18ff */
[-C--:B------:R-:W-:Y:S02]  /*02b0*/  LEA.HI.X.SX32 R9, R6, R24.reuse, 0x1, P0 ;  /* 0x0000001806097211 */ /* 0x080fe400000f0eff */
[----:B------:R-:W-:Y:S01]  /*02c0*/  LEA.HI.X.SX32 R19, R5, R24, 0x1, P1 ;  /* 0x0000001805137211 */ /* 0x000fe200008f0eff */
[----:B------:R-:W-:Y:S01]  /*02d0*/  IMAD R5, R26, 0x8, R20 ;  /* 0x000000081a057824 */ /* 0x000fe200078e0214 */
[C---:B-1----:R-:W-:Y:S01]  /*02e0*/  LEA R10, P0, R20.reuse, R22, 0x1 ;  /* 0x00000016140a7211 */ /* 0x042fe200078008ff */
[----:B------:R1:W5:Y:S03]  /*02f0*/  LDG.E.U16 R31, [R8.64] ;  /* 0x00000006081f7981 */ /* 0x000366000c1e1500 */
[----:B------:R-:W-:Y:S01]  /*0300*/  LEA.HI.X.SX32 R11, R20, R24, 0x1, P0 ;  /* 0x00000018140b7211 */ /* 0x000fe200000f0eff */
[C---:B------:R-:W-:Y:S01]  /*0310*/  IMAD R6, R26.reuse, 0x8, R5 ;  /* 0x000000081a067824 */ /* 0x040fe200078e0205 */
[C---:B----4-:R-:W-:Y:S01]  /*0320*/  LEA R12, P0, R5.reuse, R22, 0x1 ;  /* 0x00000016050c7211 */ /* 0x050fe200078008ff */
        /* <DEDUP_REMOVED lines=8> */
[----:B------:R-:W-:-:S03]  /*03b0*/  LEA.HI.X.SX32 R17, R5, R24, 0x1, P1 ;  /* 0x0000001805117211 */ /* 0x000fc600008f0eff */
[----:B------:R-:W-:Y:S01]  /*03c0*/  IMAD R5, R26, 0x8, R20 ;  /* 0x000000081a057824 */ /* 0x000fe200078e0214 */
[----:B------:R-:W-:Y:S02]  /*03d0*/  LEA.HI.X.SX32 R15, R6, R24, 0x1, P0 ;  /* 0x00000018060f7211 */ /* 0x000fe400000f0eff */
[----:B------:R0:W5:Y:S01]  /*03e0*/  LDG.E.U16 R17, [R16.64] ;  /* 0x0000000610117981 */ /* 0x000162000c1e1500 */
[----:B------:R-:W-:Y:S01]  /*03f0*/  IMAD R6, R26, 0x8, R5 ;  /* 0x000000081a067824 */ /* 0x000fe200078e0205 */
[----:B-1----:R-:W-:Y:S02]  /*0400*/  LEA R8, P0, R20, R22, 0x1 ;  /* 0x0000001614087211 */ /* 0x002fe400078008ff */
[----:B------:R1:W5:Y:S01]  /*0410*/  LDG.E.U16 R39, [R14.64] ;  /* 0x000000060e277981 */ /* 0x000362000c1e1500 */
[----:B----4-:R-:W-:Y:S01]  /*0420*/  IMAD R19, R26, 0x8, R6 ;  /* 0x000000081a137824 */ /* 0x010fe200078e0206 */
[----:B------:R-:W-:Y:S02]  /*0430*/  LEA.HI.X.SX32 R9, R20, R24, 0x1, P0 ;  /* 0x0000001814097211 */ /* 0x000fe400000f0eff */
[----:B0-----:R-:W-:-:S02]  /*0440*/  LEA R10, P0, R5, R22, 0x1 ;  /* 0x00000016050a7211 */ /* 0x001fc400078008ff */
[----:B------:R-:W-:Y:S02]  /*0450*/  LEA R18, P1, R19, R22, 0x1 ;  /* 0x0000001613127211 */ /* 0x000fe400078208ff */
[-C--:B------:R-:W-:Y:S01]  /*0460*/  LEA.HI.X.SX32 R11, R5, R24.reuse, 0x1, P0 ;  /* 0x00000018050b7211 */ /* 0x080fe200000f0eff */
[----:B------:R0:W4:Y:S01]  /*0470*/  LDG.E.U16 R9, [R8.64] ;  /* 0x0000000608097981 */ /* 0x000122000c1e1500 */
[----:B------:R-:W-:Y:S02]  /*0480*/  LEA R5, R26, R19, 0x3 ;  /* 0x000000131a057211 */ /* 0x000fe400078e18ff */
[----:B------:R-:W-:Y:S01]  /*0490*/  LEA.HI.X.SX32 R19, R19, R24, 0x1, P1 ;  /* 0x0000001813137211 */ /* 0x000fe200008f0eff */
[----:B------:R0:W4:Y:S01]  /*04a0*/  LDG.E.U16 R41, [R10.64] ;  /* 0x000000060a297981 */ /* 0x000122000c1e1500 */
[----:B------:R-:W-:-:S04]  /*04b0*/  LEA R12, P0, R6, R22, 0x1 ;  /* 0x00000016060c7211 */ /* 0x000fc800078008ff */
[----:B------:R-:W4:Y:S01]  /*04c0*/  LDG.E.U16 R19, [R18.64] ;  /* 0x0000000612137981 */ /* 0x000f22000c1e1500 */
[----:B------:R-:W-:Y:S02]  /*04d0*/  LEA.HI.X.SX32 R13, R6, R24, 0x1, P0 ;  /* 0x00000018060d7211 */ /* 0x000fe400000f0eff */
[----:B-1----:R-:W-:-:S04]  /*04e0*/  LEA R14, P0, R5, R22, 0x1 ;  /* 0x00000016050e7211 */ /* 0x002fc800078008ff */
[----:B------:R-:W-:Y:S01]  /*04f0*/  LEA.HI.X.SX32 R15, R5, R24, 0x1, P0 ;  /* 0x00000018050f7211 */ /* 0x000fe200000f0eff */
[----:B------:R1:W4:Y:S05]  /*0500*/  LDG.E.U16 R13, [R12.64] ;  /* 0x000000060c0d7981 */ /* 0x00032a000c1e1500 */
[----:B------:R0:W4:Y:S01]  /*0510*/  LDG.E.U16 R15, [R14.64] ;  /* 0x000000060e0f7981 */ /* 0x000122000c1e1500 */
[C---:B------:R-:W-:Y:S01]  /*0520*/  LOP3.LUT R5, R0.reuse, 0xc0, RZ, 0xc0, !PT ;  /* 0x000000c000057812 */ /* 0x040fe200078ec0ff */
[----:B------:R-:W-:-:S03]  /*0530*/  IMAD.SHL.U32 R20, R0, 0x2, RZ ;  /* 0x0000000200147824 */ /* 0x000fc600078e00ff */
[----:B------:R-:W-:-:S04]  /*0540*/  SHF.R.U32.HI R43, RZ, 0x2, R5 ;  /* 0x00000002ff2b7819 */ /* 0x000fc80000011605 */
[----:B------:R-:W-:Y:S02]  /*0550*/  LOP3.LUT R6, R43, 0x1fe, R20, 0x78, !PT ;  /* 0x000001fe2b067812 */ /* 0x000fe400078e7814 */
[----:B0-----:R-:W-:-:S04]  /*0560*/  IADD3 R8, R7, 0x20, RZ ;  /* 0x0000002007087810 */ /* 0x001fc80007ffe0ff */
[----:B------:R-:W-:Y:S01]  /*0570*/  ISETP.GE.AND P0, PT, R8, 0x1, PT ;  /* 0x000000010800780c */ /* 0x000fe20003f06270 */
[----:B------:R-:W-:Y:S01]  /*0580*/  IMAD.MOV.U32 R10, RZ, RZ, 0x3f800000 ;  /* 0x3f800000ff0a7424 */ /* 0x000fe200078e00ff */
[----:B------:R-:W-:Y:S01]  /*0590*/  MOV R141, 0xff800000 ;  /* 0xff800000008d7802 */ /* 0x000fe20000000f00 */
[----:B------:R-:W-:Y:S01]  /*05a0*/  IMAD.MOV.U32 R166, RZ, RZ, -0x800000 ;  /* 0xff800000ffa67424 */ /* 0x000fe200078e00ff */
[----:B------:R-:W-:Y:S01]  /*05b0*/  MOV R104, 0x3f800000 ;  /* 0x3f80000000687802 */ /* 0x000fe20000000f00 */
[----:B------:R-:W-:Y:S01]  /*05c0*/  IMAD.MOV.U32 R168, RZ, RZ, -0x800000 ;  /* 0xff800000ffa87424 */ /* 0x000fe200078e00ff */
[----:B------:R-:W-:Y:S01]  /*05d0*/  CS2R R60, SRZ ;  /* 0x00000000003c7805 */ /* 0x000fe2000001ff00 */
[----:B------:R-:W-:Y:S01]  /*05e0*/  IMAD.MOV.U32 R167, RZ, RZ, -0x800000 ;  /* 0xff800000ffa77424 */ /* 0x000fe200078e00ff */
[----:B------:R-:W-:Y:S01]  /*05f0*/  CS2R R62, SRZ ;  /* 0x00000000003e7805 */ /* 0x000fe2000001ff00 */
[----:B------:R-:W-:Y:S01]  /*0600*/  IMAD.MOV.U32 R11, RZ, RZ, 0x3f800000 ;  /* 0x3f800000ff0b7424 */ /* 0x000fe200078e00ff */
[----:B------:R-:W-:Y:S01]  /*0610*/  CS2R R64, SRZ ;  /* 0x0000000000407805 */ /* 0x000fe2000001ff00 */
[----:B------:R-:W-:Y:S01]  /*0620*/  IMAD.MOV.U32 R45, RZ, RZ, 0x3f800000 ;  /* 0x3f800000ff2d7424 */ /* 0x000fe200078e00ff */
[----:B------:R-:W-:Y:S01]  /*0630*/  CS2R R66, SRZ ;  /* 0x0000000000427805 */ /* 0x000fe2000001ff00 */
[----:B------:R-:W-:Y:S01]  /*0640*/  CS2R R68, SRZ ;  /* 0x0000000000447805 */ /* 0x000fe2000001ff00 */
[----:B------:R-:W-:Y:S01]  /*0650*/  CS2R R70, SRZ ;  /* 0x0000000000467805 */ /* 0x000fe2000001ff00 */
[----:B------:R-:W-:Y:S01]  /*0660*/  CS2R R72, SRZ ;  /* 0x0000000000487805 */ /* 0x000fe2000001ff00 */
[----:B------:R-:W-:Y:S01]  /*0670*/  CS2R R74, SRZ ;  /* 0x00000000004a7805 */ /* 0x000fe2000001ff00 */
[----:B-1----:R-:W-:-:S02]  /*0680*/  LOP3.LUT R12, R0, 0xff, RZ, 0xc0, !PT ;  /* 0x000000ff000c7812 */ /* 0x002fc400078ec0ff */
[C---:B------:R-:W-:Y:S02]  /*0690*/  LOP3.LUT R14, R0.reuse, 0x3, RZ, 0xc0, !PT ;  /* 0x00000003000e7812 */ /* 0x040fe400078ec0ff */
[C---:B------:R-:W-:Y:S01]  /*06a0*/  LOP3.LUT R16, R0.reuse, 0x3f, RZ, 0xc0, !PT ;  /* 0x0000003f00107812 */ /* 0x040fe200078ec0ff */
[----:B--2---:R-:W-:Y:S04]  /*06b0*/  STS.U16 [R6+0x4000], R21 ;  /* 0x0040001506007388 */ /* 0x004fe80000000400 */
[----:B---3--:R-:W-:Y:S04]  /*06c0*/  STS.U16 [R6+0x4200], R23 ;  /* 0x0042001706007388 */ /* 0x008fe80000000400 */
[----:B-----5:R-:W-:Y:S04]  /*06d0*/  STS.U16 [R6+0x4400], R25 ;  /* 0x0044001906007388 */ /* 0x020fe80000000400 */
[----:B------:R-:W-:Y:S04]  /*06e0*/  STS.U16 [R6+0x4600], R27 ;  /* 0x0046001b06007388 */ /* 0x000fe80000000400 */
[----:B------:R-:W-:Y:S04]  /*06f0*/  STS.U16 [R6+0x4800], R29 ;  /* 0x0048001d06007388 */ /* 0x000fe80000000400 */
[----:B------:R-:W-:Y:S04]  /*0700*/  STS.U16 [R6+0x4a00], R31 ;  /* 0x004a001f06007388 */ /* 0x000fe80000000400 */
[----:B------:R-:W-:Y:S04]  /*0710*/  STS.U16 [R6+0x4c00], R33 ;  /* 0x004c002106007388 */ /* 0x000fe80000000400 */
[----:B------:R-:W-:Y:S04]  /*0720*/  STS.U16 [R6+0x4e00], R35 ;  /* 0x004e002306007388 */ /* 0x000fe80000000400 */
[----:B------:R-:W-:Y:S04]  /*0730*/  STS.U16 [R6+0x5000], R37 ;  /* 0x0050002506007388 */ /* 0x000fe80000000400 */
[----:B------:R-:W-:Y:S04]  /*0740*/  STS.U16 [R6+0x5400], R17 ;  /* 0x0054001106007388 */ /* 0x000fe80000000400 */
[----:B------:R-:W-:Y:S04]  /*0750*/  STS.U16 [R6+0x5200], R39 ;  /* 0x0052002706007388 */ /* 0x000fe80000000400 */
[----:B----4-:R-:W-:Y:S04]  /*0760*/  STS.U16 [R6+0x5600], R9 ;  /* 0x0056000906007388 */ /* 0x010fe80000000400 */
[----:B------:R-:W-:Y:S04]  /*0770*/  STS.U16 [R6+0x5800], R41 ;  /* 0x0058002906007388 */ /* 0x000fe80000000400 */
[----:B------:R-:W-:Y:S04]  /*0780*/  STS.U16 [R6+0x5c00], R19 ;  /* 0x005c001306007388 */ /* 0x000fe80000000400 */
[----:B------:R0:W-:Y:S04]  /*0790*/  STS.U16 [R6+0x5a00], R13 ;  /* 0x005a000d06007388 */ /* 0x0001e80000000400 */
[----:B------:R1:W-:Y:S01]  /*07a0*/  STS.U16 [R6+0x5e00], R15 ;  /* 0x005e000f06007388 */ /* 0x0003e20000000400 */
[----:B0-----:R-:W-:-:S02]  /*07b0*/  LOP3.LUT R13, R0, 0x1c, RZ, 0xc0, !PT ;  /* 0x0000001c000d7812 */ /* 0x001fc400078ec0ff */
[----:B-1----:R-:W-:Y:S01]  /*07c0*/  LOP3.LUT R15, R0, 0xe0, RZ, 0xc0, !PT ;  /* 0x000000e0000f7812 */ /* 0x002fe200078ec0ff */
[----:B------:R-:W-:Y:S05]  /*07d0*/  @!P0 BRA `(.L_x_0) ;  /* 0x00002f1000008947 */ /* 0x000fea0003800000 */
[----:B------:R-:W-:Y:S01]  /*07e0*/  LOP3.LUT R11, R0, 0x7f, RZ, 0xc0, !PT ;  /* 0x0000007f000b7812 */ /* 0x000fe200078ec0ff */
[----:B------:R-:W-:Y:S01]  /*07f0*/  IMAD R9, R2, c[0x0][0x1a0], RZ ;  /* 0x0000680002097a24 */ /* 0x000fe200078e02ff */
[----:B------:R-:W-:Y:S01]  /*0800*/  LOP3.LUT P0, RZ, R0, 0x80, RZ, 0xc0, !PT ;  /* 0x0000008000ff7812 */ /* 0x000fe2000780c0ff */
[----:B------:R-:W-:Y:S01]  /*0810*/  IMAD R10, R2, c[0x0][0x1b0], RZ ;  /* 0x00006c00020a7a24 */ /* 0x000fe200078e02ff */
[----:B------:R-:W-:Y:S01]  /*0820*/  LOP3.LUT R32, R0, 0x7, RZ, 0xc0, !PT ;  /* 0x0000000700207812 */ /* 0x000fe200078ec0ff */
[C---:B------:R-:W-:Y:S01]  /*0830*/  IMAD R18, R11.reuse, c[0x0][0x1a8], RZ ;  /* 0x00006a000b127a24 */ /* 0x040fe200078e02ff */
[----:B------:R-:W-:Y:S01]  /*0840*/  SEL R26, RZ, 0x110, !P0 ;  /* 0x00000110ff1a7807 */ /* 0x000fe20004000000 */
[----:B------:R-:W-:Y:S01]  /*0850*/  IMAD.SHL.U32 R21, R11, 0x2, RZ ;  /* 0x000000020b157824 */ /* 0x000fe200078e00ff */
[----:B------:R-:W-:Y:S01]  /*0860*/  SHF.L.U32 R17, R10, 0x1, RZ ;  /* 0x000000010a117819 */ /* 0x000fe200000006ff */
[----:B------:R-:W-:Y:S01]  /*0870*/  IMAD.SHL.U32 R11, R9, 0x2, RZ ;  /* 0x00000002090b7824 */ /* 0x000fe200078e00ff */
[----:B------:R-:W-:Y:S01]  /*0880*/  MOV R138, 0xff800000 ;  /* 0xff800000008a7802 */ /* 0x000fe20000000f00 */
[----:B------:R-:W-:Y:S01]  /*0890*/  IMAD.SHL.U32 R22, R18, 0x2, RZ ;  /* 0x0000000212167824 */ /* 0x000fe200078e00ff */
[----:B------:R-:W-:Y:S01]  /*08a0*/  MOV R104, 0x3f800000 ;  /* 0x3f80000000687802 */ /* 0x000fe20000000f00 */
[----:B------:R-:W-:Y:S01]  /*08b0*/  IMAD R19, R16, c[0x0][0x1b4], RZ ;  /* 0x00006d0010137a24 */ /* 0x000fe200078e02ff */
[----:B------:R-:W-:Y:S01]  /*08c0*/  CS2R R60, SRZ ;  /* 0x00000000003c7805 */ /* 0x000fe2000001ff00 */
[----:B------:R-:W-:Y:S01]  /*08d0*/  IMAD.SHL.U32 R25, R32, 0x10, RZ ;  /* 0x0000001020197824 */ /* 0x000fe200078e00ff */
[----:B------:R-:W-:Y:S01]  /*08e0*/  IADD3 R164, P0, P1, R22, c[0x0][0x168], R11 ;  /* 0x00005a0016a47a10 */ /* 0x000fe2000791e00b */
[----:B------:R-:W-:Y:S01]  /*08f0*/  IMAD.SHL.U32 R24, R19, 0x2, RZ ;  /* 0x0000000213187824 */ /* 0x000fe200078e00ff */
[----:B------:R-:W-:Y:S01]  /*0900*/  SHF.R.U32.HI R11, RZ, 0x7, R0 ;  /* 0x00000007ff0b7819 */ /* 0x000fe20000011600 */
[----:B------:R-:W-:Y:S01]  /*0910*/  IMAD.MOV.U32 R45, RZ, RZ, c[0x0][0x1a4] ;  /* 0x00006900ff2d7624 */ /* 0x000fe200078e00ff */
[----:B------:R-:W-:Y:S01]  /*0920*/  LOP3.LUT R29, R25, 0x30, R20, 0x78, !PT ;  /* 0x00000030191d7812 */ /* 0x000fe200078e7814 */
[----:B------:R-:W-:Y:S01]  /*0930*/  IMAD.HI R10, R10, 0x2, RZ ;  /* 0x000000020a0a7827 */ /* 0x000fe200078e02ff */
[----:B------:R-:W-:Y:S01]  /*0940*/  SGXT.U32 R11, R11, 0x1 ;  /* 0x000000010b0b781a */ /* 0x000fe20000000000 */
[----:B------:R-:W-:Y:S01]  /*0950*/  CS2R R62, SRZ ;  /* 0x00000000003e7805 */ /* 0x000fe2000001ff00 */
[----:B------:R-:W-:Y:S01]  /*0960*/  IADD3 R54, P2, P3, R24, c[0x0][0x170], R17 ;  /* 0x00005c0018367a10 */ /* 0x000fe20007b5e011 */
[----:B------:R-:W-:Y:S01]  /*0970*/  IMAD.HI R19, R19, 0x2, RZ ;  /* 0x0000000213137827 */ /* 0x000fe200078e02ff */
[----:B------:R-:W-:Y:S01]  /*0980*/  SHF.L.U32 R24, R0, 0x7, RZ ;  /* 0x0000000700187819 */ /* 0x000fe200000006ff */
[----:B------:R-:W-:Y:S01]  /*0990*/  CS2R R64, SRZ ;  /* 0x0000000000407805 */ /* 0x000fe2000001ff00 */
[----:B------:R-:W-:Y:S01]  /*09a0*/  LOP3.LUT R17, R26, R21, RZ, 0x3c, !PT ;  /* 0x000000151a117212 */ /* 0x000fe200078e3cff */
[----:B------:R-:W-:Y:S01]  /*09b0*/  IMAD R22, R11, c[0x0][0x1a4], RZ ;  /* 0x000069000b167a24 */ /* 0x000fe200078e02ff */
[----:B------:R-:W-:Y:S01]  /*09c0*/  LOP3.LUT R23, R25, 0x780, R24, 0xf8, !PT ;  /* 0x0000078019177812 */ /* 0x000fe200078ef818 */
[----:B------:R-:W-:Y:S01]  /*09d0*/  IMAD.SHL.U32 R21, R0, 0x8, RZ ;  /* 0x0000000800157824 */ /* 0x000fe200078e00ff */
[----:B------:R-:W-:Y:S01]  /*09e0*/  IADD3.X R43, R19, c[0x0][0x174], R10, P2, P3 ;  /* 0x00005d00132b7a10 */ /* 0x000fe200017e640a */
[----:B------:R-:W-:Y:S01]  /*09f0*/  IMAD R11, R15, 0x40, R25 ;  /* 0x000000400f0b7824 */ /* 0x000fe200078e0219 */
[----:B------:R-:W-:Y:S01]  /*0a00*/  LEA R24, R45, R22, 0x1 ;  /* 0x000000162d187211 */ /* 0x000fe200078e08ff */
[----:B------:R-:W-:Y:S01]  /*0a10*/  IMAD R30, R32, 0x4, R15 ;  /* 0x00000004201e7824 */ /* 0x000fe200078e020f */
[----:B------:R-:W-:Y:S01]  /*0a20*/  LOP3.LUT R21, R21, 0x30, RZ, 0xc0, !PT ;  /* 0x0000003015157812 */ /* 0x000fe200078ec0ff */
[----:B------:R-:W-:Y:S01]  /*0a30*/  IMAD.MOV.U32 R49, RZ, RZ, c[0x0][0x1b8] ;  /* 0x00006e00ff317624 */ /* 0x000fe200078e00ff */
[----:B------:R-:W-:Y:S01]  /*0a40*/  LOP3.LUT R10, R0, 0x1f, RZ, 0xc0, !PT ;  /* 0x0000001f000a7812 */ /* 0x000fe200078ec0ff */
[----:B------:R-:W-:Y:S01]  /*0a50*/  IMAD R25, R45, 0x2, R24 ;  /* 0x000000022d197824 */ /* 0x000fe200078e0218 */
[--C-:B------:R-:W-:Y:S01]  /*0a60*/  LOP3.LUT R31, R11, 0x30, R20.reuse, 0x78, !PT ;  /* 0x000000300b1f7812 */ /* 0x100fe200078e7814 */
[----:B------:R-:W-:Y:S01]  /*0a70*/  IMAD R21, R32, 0x40, R21 ;  /* 0x0000004020157824 */ /* 0x000fe200078e0215 */
[----:B------:R-:W-:Y:S01]  /*0a80*/  LEA R232, P2, R24, R164, 0x1 ;  /* 0x000000a418e87211 */ /* 0x000fe200078408ff */
[----:B------:R-:W-:Y:S01]  /*0a90*/  IMAD R26, R45, 0x2, R25 ;  /* 0x000000022d1a7824 */ /* 0x000fe200078e0219 */
[----:B------:R-:W-:Y:S01]  /*0aa0*/  SHF.R.U32.HI R19, RZ, 0x1, R15 ;  /* 0x00000001ff137819 */ /* 0x000fe2000001160f */
[----:B------:R-:W-:Y:S01]  /*0ab0*/  IMAD.HI R11, R9, 0x2, RZ ;  /* 0x00000002090b7827 */ /* 0x000fe200078e02ff */
[----:B------:R-:W-:Y:S01]  /*0ac0*/  LOP3.LUT R34, R21, 0x10, R20, 0x78, !PT ;  /* 0x0000001015227812 */ /* 0x000fe200078e7814 */
[----:B------:R-:W-:Y:S01]  /*0ad0*/  CS2R R66, SRZ ;  /* 0x0000000000427805 */ /* 0x000fe2000001ff00 */
[----:B------:R-:W-:Y:S01]  /*0ae0*/  SHF.R.U32.HI R21, RZ, 0x6, R0 ;  /* 0x00000006ff157819 */ /* 0x000fe20000011600 */
[----:B------:R-:W-:Y:S01]  /*0af0*/  IMAD R27, R45, 0x2, R26 ;  /* 0x000000022d1b7824 */ /* 0x000fe200078e021a */
[----:B------:R-:W-:Y:S01]  /*0b00*/  LEA R20, R13, R10, 0x3 ;  /* 0x0000000a0d147211 */ /* 0x000fe200078e18ff */
[----:B------:R-:W-:Y:S01]  /*0b10*/  IMAD.HI R10, R18, 0x2, RZ ;  /* 0x00000002120a7827 */ /* 0x000fe200078e02ff */
[----:B------:R-:W-:Y:S01]  /*0b20*/  SGXT.U32 R9, R21, 0x2 ;  /* 0x000000021509781a */ /* 0x000fe20000000000 */
[----:B------:R-:W-:Y:S01]  /*0b30*/  CS2R R68, SRZ ;  /* 0x0000000000447805 */ /* 0x000fe2000001ff00 */
[----:B------:R-:W-:Y:S01]  /*0b40*/  LEA R28, R45, R27, 0x1 ;  /* 0x0000001b2d1c7211 */ /* 0x000fe200078e08ff */
[----:B------:R-:W-:Y:S01]  /*0b50*/  IMAD.U32 R18, R30, 0x20, R29 ;  /* 0x000000201e127824 */ /* 0x000fe200078e001d */
[----:B------:R-:W-:Y:S01]  /*0b60*/  IADD3.X R44, R10, c[0x0][0x16c], R11, P0, P1 ;  /* 0x00005b000a2c7a10 */ /* 0x000fe200007e240b */
[----:B------:R-:W-:Y:S01]  /*0b70*/  IMAD R30, R9, c[0x0][0x1b8], RZ ;  /* 0x00006e00091e7a24 */ /* 0x000fe200078e02ff */
[----:B------:R-:W-:Y:S01]  /*0b80*/  LEA R234, P1, R22, R164, 0x1 ;  /* 0x000000a416ea7211 */ /* 0x000fe200078208ff */
[C---:B------:R-:W-:Y:S01]  /*0b90*/  IMAD R29, R45.reuse, 0x2, R28 ;  /* 0x000000022d1d7824 */ /* 0x040fe200078e021c */
[-C--:B------:R-:W-:Y:S01]  /*0ba0*/  LEA.HI.X.SX32 R233, R24, R44.reuse, 0x1, P2 ;  /* 0x0000002c18e97211 */ /* 0x080fe200010f0eff */
[----:B------:R-:W-:Y:S01]  /*0bb0*/  IMAD.SHL.U32 R20, R20, 0x4, RZ ;  /* 0x0000000414147824 */ /* 0x000fe200078e00ff */
[----:B------:R-:W-:Y:S01]  /*0bc0*/  LEA.HI.X.SX32 R235, R22, R44, 0x1, P1 ;  /* 0x0000002c16eb7211 */ /* 0x000fe200008f0eff */
[----:B------:R-:W-:Y:S01]  /*0bd0*/  IMAD R9, R45, 0x2, R29 ;  /* 0x000000022d097824 */ /* 0x000fe200078e021d */
[-C--:B------:R-:W-:Y:S01]  /*0be0*/  LEA R230, P1, R25, R164.reuse, 0x1 ;  /* 0x000000a419e67211 */ /* 0x080fe200078208ff */
[----:B------:R-:W-:Y:S01]  /*0bf0*/  IMAD.MOV.U32 R105, RZ, RZ, -0x800000 ;  /* 0xff800000ff697424 */ /* 0x000fe200078e00ff */
[----:B------:R-:W-:Y:S01]  /*0c00*/  LEA R226, P2, R27, R164, 0x1 ;  /* 0x000000a41be27211 */ /* 0x000fe200078408ff */
[----:B------:R-:W-:Y:S01]  /*0c10*/  IMAD R10, R45, 0x2, R9 ;  /* 0x000000022d0a7824 */ /* 0x000fe200078e0209 */
[----:B------:R-:W-:Y:S01]  /*0c20*/  LEA.HI.X.SX32 R231, R25, R44, 0x1, P1 ;  /* 0x0000002c19e77211 */ /* 0x000fe200008f0eff */
[----:B------:R-:W-:Y:S01]  /*0c30*/  IMAD.MOV.U32 R139, RZ, RZ, -0x800000 ;  /* 0xff800000ff8b7424 */ /* 0x000fe200078e00ff */
[C---:B------:R-:W-:Y:S01]  /*0c40*/  LEA R228, P1, R26.reuse, R164, 0x1 ;  /* 0x000000a41ae47211 */ /* 0x040fe200078208ff */
[----:B------:R-:W-:Y:S01]  /*0c50*/  IMAD R11, R45, 0x2, R10 ;  /* 0x000000022d0b7824 */ /* 0x000fe200078e020a */
[-C--:B------:R-:W-:Y:S01]  /*0c60*/  LEA.HI.X.SX32 R227, R27, R44.reuse, 0x1, P2 ;  /* 0x0000002c1be37211 */ /* 0x080fe200010f0eff */
[----:B------:R-:W-:Y:S01]  /*0c70*/  IMAD.MOV.U32 R140, RZ, RZ, -0x800000 ;  /* 0xff800000ff8c7424 */ /* 0x000fe200078e00ff */
[----:B------:R-:W-:Y:S01]  /*0c80*/  LEA.HI.X.SX32 R229, R26, R44, 0x1, P1 ;  /* 0x0000002c1ae57211 */ /* 0x000fe200008f0eff */
[----:B------:R-:W-:Y:S01]  /*0c90*/  IMAD R22, R45, 0x2, R11 ;  /* 0x000000022d167824 */ /* 0x000fe200078e020b */
[CC--:B------:R-:W-:Y:S01]  /*0ca0*/  LEA R224, P1, R28.reuse, R164.reuse, 0x1 ;  /* 0x000000a41ce07211 */ /* 0x0c0fe200078208ff */
[----:B------:R-:W-:Y:S01]  /*0cb0*/  CS2R R70, SRZ ;  /* 0x0000000000467805 */ /* 0x000fe2000001ff00 */
[----:B------:R-:W-:Y:S01]  /*0cc0*/  LEA R222, P2, R29, R164, 0x1 ;  /* 0x000000a41dde7211 */ /* 0x000fe200078408ff */
[----:B------:R-:W-:Y:S01]  /*0cd0*/  IMAD R24, R45, 0x2, R22 ;  /* 0x000000022d187824 */ /* 0x000fe200078e0216 */
[-C--:B------:R-:W-:Y:S01]  /*0ce0*/  LEA.HI.X.SX32 R225, R28, R44.reuse, 0x1, P1 ;  /* 0x0000002c1ce17211 */ /* 0x080fe200008f0eff */
[----:B------:R-:W-:Y:S01]  /*0cf0*/  CS2R R72, SRZ ;  /* 0x0000000000487805 */ /* 0x000fe2000001ff00 */
[----:B------:R-:W-:Y:S01]  /*0d00*/  LEA.HI.X.SX32 R223, R29, R44, 0x1, P2 ;  /* 0x0000002c1ddf7211 */ /* 0x000fe200010f0eff */
[----:B------:R-:W-:Y:S01]  /*0d10*/  IMAD R25, R45, 0x2, R24 ;  /* 0x000000022d197824 */ /* 0x000fe200078e0218 */
[-C--:B------:R-:W-:Y:S01]  /*0d20*/  LEA R220, P1, R9, R164.reuse, 0x1 ;  /* 0x000000a409dc7211 */ /* 0x080fe200078208ff */
[----:B------:R-:W-:Y:S01]  /*0d30*/  CS2R R74, SRZ ;  /* 0x00000000004a7805 */ /* 0x000fe2000001ff00 */
[C---:B------:R-:W-:Y:S01]  /*0d40*/  LEA R218, P2, R10.reuse, R164, 0x1 ;  /* 0x000000a40ada7211 */ /* 0x040fe200078408ff */
[----:B------:R-:W-:Y:S01]  /*0d50*/  IMAD R26, R45, 0x2, R25 ;  /* 0x000000022d1a7824 */ /* 0x000fe200078e0219 */
[-C--:B------:R-:W-:Y:S01]  /*0d60*/  LEA.HI.X.SX32 R221, R9, R44.reuse, 0x1, P1 ;  /* 0x0000002c09dd7211 */ /* 0x080fe200008f0eff */
[----:B------:R-:W-:Y:S01]  /*0d70*/  UMOV UR4, URZ ;  /* 0x0000003f00047c82 */ /* 0x000fe20008000000 */
[----:B------:R-:W-:Y:S01]  /*0d80*/  LEA.HI.X.SX32 R219, R10, R44, 0x1, P2 ;  /* 0x0000002c0adb7211 */ /* 0x000fe200010f0eff */
[----:B------:R-:W-:Y:S01]  /*0d90*/  IMAD R27, R45, 0x2, R26 ;  /* 0x000000022d1b7824 */ /* 0x000fe200078e021a */
[----:B------:R-:W-:-:S02]  /*0da0*/  LEA R216, P1, R11, R164, 0x1 ;  /* 0x000000a40bd87211 */ /* 0x000fc400078208ff */
[----:B------:R-:W-:Y:S01]  /*0db0*/  LEA R214, P2, R22, R164, 0x1 ;  /* 0x000000a416d67211 */ /* 0x000fe200078408ff */
[----:B------:R-:W-:Y:S01]  /*0dc0*/  IMAD R28, R45, 0x2, R27 ;  /* 0x000000022d1c7824 */ /* 0x000fe200078e021b */
[-C--:B------:R-:W-:Y:S02]  /*0dd0*/  LEA.HI.X.SX32 R217, R11, R44.reuse, 0x1, P1 ;  /* 0x0000002c0bd97211 */ /* 0x080fe400008f0eff */
[----:B------:R-:W-:Y:S01]  /*0de0*/  LOP3.LUT R19, R20, R19, RZ, 0x3c, !PT ;  /* 0x0000001314137212 */ /* 0x000fe200078e3cff */
[C---:B------:R-:W-:Y:S01]  /*0df0*/  IMAD R29, R45.reuse, 0x2, R28 ;  /* 0x000000022d1d7824 */ /* 0x040fe200078e021c */
[----:B------:R-:W-:Y:S02]  /*0e00*/  LEA.HI.X.SX32 R215, R22, R44, 0x1, P2 ;  /* 0x0000002c16d77211 */ /* 0x000fe400010f0eff */
[----:B------:R-:W-:Y:S01]  /*0e10*/  LEA R20, R32, R31, 0x8 ;  /* 0x0000001f20147211 */ /* 0x000fe200078e40ff */
[----:B------:R-:W-:Y:S01]  /*0e20*/  IMAD R9, R45, 0x2, R29 ;  /* 0x000000022d097824 */ /* 0x000fe200078e021d */
[----:B------:R-:W-:-:S02]  /*0e30*/  LEA R212, P1, R24, R164, 0x1 ;  /* 0x000000a418d47211 */ /* 0x000fc400078208ff */
[----:B------:R-:W-:Y:S01]  /*0e40*/  LEA R31, R49, R30, 0x2 ;  /* 0x0000001e311f7211 */ /* 0x000fe200078e10ff */
[----:B------:R-:W-:Y:S01]  /*0e50*/  IMAD R10, R45, 0x2, R9 ;  /* 0x000000022d0a7824 */ /* 0x000fe200078e0209 */
[----:B------:R-:W-:Y:S02]  /*0e60*/  LEA.HI.X.SX32 R213, R24, R44, 0x1, P1 ;  /* 0x0000002c18d57211 */ /* 0x000fe400008f0eff */
[-C--:B------:R-:W-:Y:S01]  /*0e70*/  LEA R210, P2, R25, R164.reuse, 0x1 ;  /* 0x000000a419d27211 */ /* 0x080fe200078408ff */
[----:B------:R-:W-:Y:S01]  /*0e80*/  IMAD R11, R45, 0x2, R10 ;  /* 0x000000022d0b7824 */ /* 0x000fe200078e020a */
[----:B------:R-:W-:Y:S01]  /*0e90*/  LEA R208, P1, R26, R164, 0x1 ;  /* 0x000000a41ad07211 */ /* 0x000fe200078208ff */
[----:B------:R-:W-:Y:S01]  /*0ea0*/  IMAD R32, R49, 0x4, R31 ;  /* 0x0000000431207824 */ /* 0x000fe200078e021f */
[----:B------:R-:W-:Y:S01]  /*0eb0*/  LEA.HI.X.SX32 R211, R25, R44, 0x1, P2 ;  /* 0x0000002c19d37211 */ /* 0x000fe200010f0eff */
[----:B------:R-:W-:Y:S01]  /*0ec0*/  IMAD R22, R45, 0x2, R11 ;  /* 0x000000022d167824 */ /* 0x000fe200078e020b */
[----:B------:R-:W-:-:S02]  /*0ed0*/  LOP3.LUT R21, R0, 0x10, RZ, 0xc0, !PT ;  /* 0x0000001000157812 */ /* 0x000fc400078ec0ff */
[----:B------:R-:W-:Y:S02]  /*0ee0*/  LEA R33, R49, R32, 0x2 ;  /* 0x0000002031217211 */ /* 0x000fe400078e10ff */
[----:B------:R-:W-:Y:S01]  /*0ef0*/  LEA R24, R45, R22, 0x1 ;  /* 0x000000162d187211 */ /* 0x000fe200078e08ff */
[----:B------:R-:W-:Y:S01]  /*0f00*/  IMAD R21, R21, 0x20, R34 ;  /* 0x0000002015157824 */ /* 0x000fe200078e0222 */
[----:B------:R-:W-:Y:S01]  /*0f10*/  LEA R206, P2, R27, R164, 0x1 ;  /* 0x000000a41bce7211 */ /* 0x000fe200078408ff */
[----:B------:R-:W-:Y:S01]  /*0f20*/  IMAD R34, R49, 0x4, R33 ;  /* 0x0000000431227824 */ /* 0x000fe200078e0221 */
[-C--:B------:R-:W-:Y:S01]  /*0f30*/  LEA.HI.X.SX32 R209, R26, R44.reuse, 0x1, P1 ;  /* 0x0000002c1ad17211 */ /* 0x080fe200008f0eff */
[----:B------:R-:W-:Y:S01]  /*0f40*/  IMAD R25, R45, 0x2, R24 ;  /* 0x000000022d197824 */ /* 0x000fe200078e0218 */
[----:B------:R-:W-:Y:S02]  /*0f50*/  LEA.HI.X.SX32 R207, R27, R44, 0x1, P2 ;  /* 0x0000002c1bcf7211 */ /* 0x000fe400010f0eff */
[-C--:B------:R-:W-:Y:S01]  /*0f60*/  LEA R204, P3, R28, R164.reuse, 0x1 ;  /* 0x000000a41ccc7211 */ /* 0x080fe200078608ff */
[----:B------:R-:W-:Y:S01]  /*0f70*/  IMAD R26, R45, 0x2, R25 ;  /* 0x000000022d1a7824 */ /* 0x000fe200078e0219 */
[----:B------:R-:W-:-:S02]  /*0f80*/  LEA R200, P2, R9, R164, 0x1 ;  /* 0x000000a409c87211 */ /* 0x000fc400078408ff */
[----:B------:R-:W-:Y:S01]  /*0f90*/  LEA R35, R49, R34, 0x2 ;  /* 0x0000002231237211 */ /* 0x000fe200078e10ff */
[----:B------:R-:W-:Y:S01]  /*0fa0*/  IMAD R27, R45, 0x2, R26 ;  /* 0x000000022d1b7824 */ /* 0x000fe200078e021a */
[----:B------:R-:W-:Y:S02]  /*0fb0*/  LEA.HI.X.SX32 R205, R28, R44, 0x1, P3 ;  /* 0x0000002c1ccd7211 */ /* 0x000fe400018f0eff */
[----:B------:R-:W-:Y:S01]  /*0fc0*/  LEA R202, P1, R29, R164, 0x1 ;  /* 0x000000a41dca7211 */ /* 0x000fe200078208ff */
[----:B------:R-:W-:Y:S01]  /*0fd0*/  IMAD R36, R49, 0x4, R35 ;  /* 0x0000000431247824 */ /* 0x000fe200078e0223 */
[----:B------:R-:W-:Y:S02]  /*0fe0*/  LEA.HI.X.SX32 R201, R9, R44, 0x1, P2 ;  /* 0x0000002c09c97211 */ /* 0x000fe400010f0eff */
[----:B------:R-:W-:Y:S02]  /*0ff0*/  LEA R198, P3, R10, R164, 0x1 ;  /* 0x000000a40ac67211 */ /* 0x000fe400078608ff */
[----:B------:R-:W-:-:S02]  /*1000*/  LEA R9, R45, R27, 0x1 ;  /* 0x0000001b2d097211 */ /* 0x000fc400078e08ff */
[-C--:B------:R-:W-:Y:S02]  /*1010*/  LEA.HI.X.SX32 R203, R29, R44.reuse, 0x1, P1 ;  /* 0x0000002c1dcb7211 */ /* 0x080fe400008f0eff */
[----:B------:R-:W-:Y:S01]  /*1020*/  LEA.HI.X.SX32 R199, R10, R44, 0x1, P3 ;  /* 0x0000002c0ac77211 */ /* 0x000fe200018f0eff */
[----:B------:R-:W-:Y:S01]  /*1030*/  IMAD R10, R45, 0x2, R9 ;  /* 0x000000022d0a7824 */ /* 0x000fe200078e0209 */
[----:B------:R-:W-:Y:S02]  /*1040*/  LEA R196, P1, R11, R164, 0x1 ;  /* 0x000000a40bc47211 */ /* 0x000fe400078208ff */
[----:B------:R-:W-:Y:S02]  /*1050*/  LEA R37, R49, R36, 0x2 ;  /* 0x0000002431257211 */ /* 0x000fe400078e10ff */
[C---:B------:R-:W-:Y:S02]  /*1060*/  LEA R194, P2, R22.reuse, R164, 0x1 ;  /* 0x000000a416c27211 */ /* 0x040fe400078408ff */
[-C--:B------:R-:W-:Y:S01]  /*1070*/  LEA.HI.X.SX32 R197, R11, R44.reuse, 0x1, P1 ;  /* 0x0000002c0bc57211 */ /* 0x080fe200008f0eff */
[----:B------:R-:W-:Y:S01]  /*1080*/  IMAD R11, R45, 0x2, R10 ;  /* 0x000000022d0b7824 */ /* 0x000fe200078e020a */
[----:B------:R-:W-:Y:S01]  /*1090*/  LEA.HI.X.SX32 R195, R22, R44, 0x1, P2 ;  /* 0x0000002c16c37211 */ /* 0x000fe200010f0eff */
[----:B------:R-:W-:Y:S01]  /*10a0*/  IMAD R38, R49, 0x4, R37 ;  /* 0x0000000431267824 */ /* 0x000fe200078e0225 */
[-C--:B------:R-:W-:Y:S01]  /*10b0*/  LEA R192, P3, R24, R164.reuse, 0x1 ;  /* 0x000000a418c07211 */ /* 0x080fe200078608ff */
[----:B------:R-:W-:Y:S01]  /*10c0*/  IMAD R22, R45, 0x2, R11 ;  /* 0x000000022d167824 */ /* 0x000fe200078e020b */
[----:B------:R-:W-:-:S02]  /*10d0*/  LEA R190, P1, R25, R164, 0x1 ;  /* 0x000000a419be7211 */ /* 0x000fc400078208ff */
[----:B------:R-:W-:Y:S02]  /*10e0*/  LEA.HI.X.SX32 R193, R24, R44, 0x1, P3 ;  /* 0x0000002c18c17211 */ /* 0x000fe400018f0eff */
[----:B------:R-:W-:Y:S02]  /*10f0*/  LEA R39, R49, R38, 0x2 ;  /* 0x0000002631277211 */ /* 0x000fe400078e10ff */
[----:B------:R-:W-:Y:S02]  /*1100*/  LEA R24, R45, R22, 0x1 ;  /* 0x000000162d187211 */ /* 0x000fe400078e08ff */
[-C--:B------:R-:W-:Y:S01]  /*1110*/  LEA R188, P2, R26, R164.reuse, 0x1 ;  /* 0x000000a41abc7211 */ /* 0x080fe200078408ff */
[----:B------:R-:W-:Y:S01]  /*1120*/  IMAD R40, R49, 0x4, R39 ;  /* 0x0000000431287824 */ /* 0x000fe200078e0227 */
[----:B------:R-:W-:Y:S02]  /*1130*/  LEA R186, P3, R27, R164, 0x1 ;  /* 0x000000a41bba7211 */ /* 0x000fe400078608ff */
[----:B------:R-:W-:Y:S01]  /*1140*/  LEA.HI.X.SX32 R191, R25, R44, 0x1, P1 ;  /* 0x0000002c19bf7211 */ /* 0x000fe200008f0eff */
[----:B------:R-:W-:Y:S01]  /*1150*/  IMAD R25, R45, 0x2, R24 ;  /* 0x000000022d197824 */ /* 0x000fe200078e0218 */
[----:B------:R-:W-:-:S02]  /*1160*/  LEA R184, P1, R9, R164, 0x1 ;  /* 0x000000a409b87211 */ /* 0x000fc400078208ff */
[-C--:B------:R-:W-:Y:S02]  /*1170*/  LEA.HI.X.SX32 R189, R26, R44.reuse, 0x1, P2 ;  /* 0x0000002c1abd7211 */ /* 0x080fe400010f0eff */
[----:B------:R-:W-:Y:S02]  /*1180*/  LEA.HI.X.SX32 R187, R27, R44, 0x1, P3 ;  /* 0x0000002c1bbb7211 */ /* 0x000fe400018f0eff */
[CC--:B------:R-:W-:Y:S02]  /*1190*/  LEA R182, P2, R10.reuse, R164.reuse, 0x1 ;  /* 0x000000a40ab67211 */ /* 0x0c0fe400078408ff */
[----:B------:R-:W-:Y:S02]  /*11a0*/  LEA R180, P3, R11, R164, 0x1 ;  /* 0x000000a40bb47211 */ /* 0x000fe400078608ff */
[----:B------:R-:W-:Y:S01]  /*11b0*/  LEA.HI.X.SX32 R185, R9, R44, 0x1, P1 ;  /* 0x0000002c09b97211 */ /* 0x000fe200008f0eff */
[----:B------:R-:W-:Y:S01]  /*11c0*/  IMAD R9, R45, 0x2, R25 ;  /* 0x000000022d097824 */ /* 0x000fe200078e0219 */
[----:B------:R-:W-:Y:S01]  /*11d0*/  LEA R41, R49, R40, 0x2 ;  /* 0x0000002831297211 */ /* 0x000fe200078e10ff */
[----:B------:R-:W-:Y:S01]  /*11e0*/  IMAD.MOV.U32 R45, RZ, RZ, 0x3f800000 ;  /* 0x3f800000ff2d7424 */ /* 0x000fe200078e00ff */
[----:B------:R-:W-:-:S02]  /*11f0*/  LEA.HI.X.SX32 R183, R10, R44, 0x1, P2 ;  /* 0x0000002c0ab77211 */ /* 0x000fc400010f0eff */
[----:B------:R-:W-:Y:S01]  /*1200*/  LEA.HI.X.SX32 R181, R11, R44, 0x1, P3 ;  /* 0x0000002c0bb57211 */ /* 0x000fe200018f0eff */
[----:B------:R-:W-:Y:S01]  /*1210*/  IMAD R42, R49, 0x4, R41 ;  /* 0x00000004312a7824 */ /* 0x000fe200078e0229 */
[-C--:B------:R-:W-:Y:S02]  /*1220*/  LEA R178, P1, R22, R164.reuse, 0x1 ;  /* 0x000000a416b27211 */ /* 0x080fe400078208ff */
[-C--:B------:R-:W-:Y:S02]  /*1230*/  LEA R176, P2, R24, R164.reuse, 0x1 ;  /* 0x000000a418b07211 */ /* 0x080fe400078408ff */
[-C--:B------:R-:W-:Y:S02]  /*1240*/  LEA R174, P3, R25, R164.reuse, 0x1 ;  /* 0x000000a419ae7211 */ /* 0x080fe400078608ff */
[----:B------:R-:W-:Y:S02]  /*1250*/  LEA R164, P4, R9, R164, 0x1 ;  /* 0x000000a409a47211 */ /* 0x000fe400078808ff */
[----:B------:R-:W-:-:S02]  /*1260*/  LEA.HI.X.SX32 R179, R22, R44, 0x1, P1 ;  /* 0x0000002c16b37211 */ /* 0x000fc400008f0eff */
[----:B------:R-:W-:Y:S01]  /*1270*/  LEA.HI.X.SX32 R165, R9, R44, 0x1, P4 ;  /* 0x0000002c09a57211 */ /* 0x000fe200020f0eff */
[C---:B------:R-:W-:Y:S01]  /*1280*/  IMAD R9, R49.reuse, 0x4, R42 ;  /* 0x0000000431097824 */ /* 0x040fe200078e022a */
[----:B------:R-:W-:Y:S02]  /*1290*/  LEA R162, P0, R30, R54, 0x1 ;  /* 0x000000361ea27211 */ /* 0x000fe400078008ff */
[----:B------:R-:W-:Y:S02]  /*12a0*/  LEA.HI.X.SX32 R177, R24, R44, 0x1, P2 ;  /* 0x0000002c18b17211 */ /* 0x000fe400010f0eff */
[----:B------:R-:W-:Y:S02]  /*12b0*/  LEA R10, R49, R9, 0x2 ;  /* 0x00000009310a7211 */ /* 0x000fe400078e10ff */
[----:B------:R-:W-:Y:S02]  /*12c0*/  LEA.HI.X.SX32 R163, R30, R43, 0x1, P0 ;  /* 0x0000002b1ea37211 */ /* 0x000fe400000f0eff */
[----:B------:R-:W-:Y:S01]  /*12d0*/  LEA R160, P0, R31, R54, 0x1 ;  /* 0x000000361fa07211 */ /* 0x000fe200078008ff */
[----:B------:R-:W-:Y:S01]  /*12e0*/  IMAD R11, R49, 0x4, R10 ;  /* 0x00000004310b7824 */ /* 0x000fe200078e020a */
[----:B------:R-:W-:-:S02]  /*12f0*/  LEA.HI.X.SX32 R175, R25, R44, 0x1, P3 ;  /* 0x0000002c19af7211 */ /* 0x000fc400018f0eff */
[-C--:B------:R-:W-:Y:S01]  /*1300*/  LEA R158, P1, R32, R54.reuse, 0x1 ;  /* 0x00000036209e7211 */ /* 0x080fe200078208ff */
[----:B------:R-:W-:Y:S01]  /*1310*/  IMAD R22, R49, 0x4, R11 ;  /* 0x0000000431167824 */ /* 0x000fe200078e020b */
[-C--:B------:R-:W-:Y:S02]  /*1320*/  LEA.HI.X.SX32 R161, R31, R43.reuse, 0x1, P0 ;  /* 0x0000002b1fa17211 */ /* 0x080fe400000f0eff */
[-C--:B------:R-:W-:Y:S01]  /*1330*/  LEA R154, P0, R34, R54.reuse, 0x1 ;  /* 0x00000036229a7211 */ /* 0x080fe200078008ff */
[----:B------:R-:W-:Y:S01]  /*1340*/  IMAD R24, R49, 0x4, R22 ;  /* 0x0000000431187824 */ /* 0x000fe200078e0216 */
[----:B------:R-:W-:Y:S02]  /*1350*/  LEA R156, P2, R33, R54, 0x1 ;  /* 0x00000036219c7211 */ /* 0x000fe400078408ff */
[----:B------:R-:W-:Y:S02]  /*1360*/  LEA.HI.X.SX32 R159, R32, R43, 0x1, P1 ;  /* 0x0000002b209f7211 */ /* 0x000fe400008f0eff */
[----:B------:R-:W-:-:S02]  /*1370*/  LEA R25, R49, R24, 0x2 ;  /* 0x0000001831197211 */ /* 0x000fc400078e10ff */
[-C--:B------:R-:W-:Y:S02]  /*1380*/  LEA R152, P1, R35, R54.reuse, 0x1 ;  /* 0x0000003623987211 */ /* 0x080fe400078208ff */
[-C--:B------:R-:W-:Y:S01]  /*1390*/  LEA.HI.X.SX32 R155, R34, R43.reuse, 0x1, P0 ;  /* 0x0000002b229b7211 */ /* 0x080fe200000f0eff */
[----:B------:R-:W-:Y:S01]  /*13a0*/  IMAD R26, R49, 0x4, R25 ;  /* 0x00000004311a7824 */ /* 0x000fe200078e0219 */
[-C--:B------:R-:W-:Y:S02]  /*13b0*/  LEA R148, P0, R37, R54.reuse, 0x1 ;  /* 0x0000003625947211 */ /* 0x080fe400078008ff */
[-C--:B------:R-:W-:Y:S01]  /*13c0*/  LEA.HI.X.SX32 R157, R33, R43.reuse, 0x1, P2 ;  /* 0x0000002b219d7211 */ /* 0x080fe200010f0eff */
[----:B------:R-:W-:Y:S01]  /*13d0*/  IMAD R27, R49, 0x4, R26 ;  /* 0x00000004311b7824 */ /* 0x000fe200078e021a */
[-C--:B------:R-:W-:Y:S01]  /*13e0*/  LEA R150, P2, R36, R54.reuse, 0x1 ;  /* 0x0000003624967211 */ /* 0x080fe200078408ff */
[----:B------:R-:W-:Y:S01]  /*13f0*/  IMAD.SHL.U32 R33, R13, 0x8, RZ ;  /* 0x000000080d217824 */ /* 0x000fe200078e00ff */
[----:B------:R-:W-:Y:S01]  /*1400*/  LEA.HI.X.SX32 R153, R35, R43, 0x1, P1 ;  /* 0x0000002b23997211 */ /* 0x000fe200008f0eff */
[----:B------:R-:W-:Y:S01]  /*1410*/  IMAD R28, R49, 0x4, R27 ;  /* 0x00000004311c7824 */ /* 0x000fe200078e021b */
[----:B------:R-:W-:-:S02]  /*1420*/  LEA R146, P1, R38, R54, 0x1 ;  /* 0x0000003626927211 */ /* 0x000fc400078208ff */
[-C--:B------:R-:W-:Y:S02]  /*1430*/  LEA.HI.X.SX32 R149, R37, R43.reuse, 0x1, P0 ;  /* 0x0000002b25957211 */ /* 0x080fe400000f0eff */
[-C--:B------:R-:W-:Y:S02]  /*1440*/  LEA R142, P0, R40, R54.reuse, 0x1 ;  /* 0x00000036288e7211 */ /* 0x080fe400078008ff */
[-C--:B------:R-:W-:Y:S02]  /*1450*/  LEA.HI.X.SX32 R151, R36, R43.reuse, 0x1, P2 ;  /* 0x0000002b24977211 */ /* 0x080fe400010f0eff */
[-C--:B------:R-:W-:Y:S02]  /*1460*/  LEA R144, P2, R39, R54.reuse, 0x1 ;  /* 0x0000003627907211 */ /* 0x080fe400078408ff */
[----:B------:R-:W-:Y:S02]  /*1470*/  LEA.HI.X.SX32 R147, R38, R43, 0x1, P1 ;  /* 0x0000002b26937211 */ /* 0x000fe400008f0eff */
[----:B------:R-:W-:-:S02]  /*1480*/  LEA R136, P1, R41, R54, 0x1 ;  /* 0x0000003629887211 */ /* 0x000fc400078208ff */
[-C--:B------:R-:W-:Y:S02]  /*1490*/  LEA.HI.X.SX32 R143, R40, R43.reuse, 0x1, P0 ;  /* 0x0000002b288f7211 */ /* 0x080fe400000f0eff */
[----:B------:R-:W-:Y:S02]  /*14a0*/  LEA R132, P0, R9, R54, 0x1 ;  /* 0x0000003609847211 */ /* 0x000fe400078008ff */
[----:B------:R-:W-:Y:S02]  /*14b0*/  LEA R29, R49, R28, 0x2 ;  /* 0x0000001c311d7211 */ /* 0x000fe400078e10ff */
[-C--:B------:R-:W-:Y:S02]  /*14c0*/  LEA.HI.X.SX32 R145, R39, R43.reuse, 0x1, P2 ;  /* 0x0000002b27917211 */ /* 0x080fe400010f0eff */
[----:B------:R-:W-:Y:S02]  /*14d0*/  LEA R134, P2, R42, R54, 0x1 ;  /* 0x000000362a867211 */ /* 0x000fe400078408ff */
[----:B------:R-:W-:-:S02]  /*14e0*/  LEA.HI.X.SX32 R137, R41, R43, 0x1, P1 ;  /* 0x0000002b29897211 */ /* 0x000fc400008f0eff */
[-C--:B------:R-:W-:Y:S02]  /*14f0*/  LEA R130, P1, R10, R54.reuse, 0x1 ;  /* 0x000000360a827211 */ /* 0x080fe400078208ff */
[-C--:B------:R-:W-:Y:S01]  /*1500*/  LEA.HI.X.SX32 R133, R9, R43.reuse, 0x1, P0 ;  /* 0x0000002b09857211 */ /* 0x080fe200000f0eff */
[----:B------:R-:W-:Y:S01]  /*1510*/  IMAD R9, R49, 0x4, R29 ;  /* 0x0000000431097824 */ /* 0x000fe200078e021d */
[-C--:B------:R-:W-:Y:S02]  /*1520*/  LEA.HI.X.SX32 R135, R42, R43.reuse, 0x1, P2 ;  /* 0x0000002b2a877211 */ /* 0x080fe400010f0eff */
[----:B------:R-:W-:Y:S02]  /*1530*/  LEA R128, P2, R11, R54, 0x1 ;  /* 0x000000360b807211 */ /* 0x000fe400078408ff */
[-C--:B------:R-:W-:Y:S01]  /*1540*/  LEA.HI.X.SX32 R131, R10, R43.reuse, 0x1, P1 ;  /* 0x0000002b0a837211 */ /* 0x080fe200008f0eff */
[----:B------:R-:W-:Y:S01]  /*1550*/  IMAD R10, R49, 0x4, R9 ;  /* 0x00000004310a7824 */ /* 0x000fe200078e0209 */
[----:B------:R-:W-:-:S02]  /*1560*/  LEA.HI.X.SX32 R129, R11, R43, 0x1, P2 ;  /* 0x0000002b0b817211 */ /* 0x000fc400010f0eff */
[-C--:B------:R-:W-:Y:S01]  /*1570*/  LEA R126, P0, R22, R54.reuse, 0x1 ;  /* 0x00000036167e7211 */ /* 0x080fe200078008ff */
[C---:B------:R-:W-:Y:S01]  /*1580*/  IMAD R11, R49.reuse, 0x4, R10 ;  /* 0x00000004310b7824 */ /* 0x040fe200078e020a */
[-C--:B------:R-:W-:Y:S02]  /*1590*/  LEA R124, P1, R24, R54.reuse, 0x1 ;  /* 0x00000036187c7211 */ /* 0x080fe400078208ff */
[----:B------:R-:W-:Y:S02]  /*15a0*/  LEA.HI.X.SX32 R127, R22, R43, 0x1, P0 ;  /* 0x0000002b167f7211 */ /* 0x000fe400000f0eff */
[----:B------:R-:W-:Y:S02]  /*15b0*/  LEA R22, R49, R11, 0x2 ;  /* 0x0000000b31167211 */ /* 0x000fe400078e10ff */
[----:B------:R-:W-:Y:S02]  /*15c0*/  LEA.HI.X.SX32 R125, R24, R43, 0x1, P1 ;  /* 0x0000002b187d7211 */ /* 0x000fe400008f0eff */
[-C--:B------:R-:W-:Y:S01]  /*15d0*/  LEA R122, P2, R25, R54.reuse, 0x1 ;  /* 0x00000036197a7211 */ /* 0x080fe200078408ff */
[----:B------:R-:W-:Y:S01]  /*15e0*/  IMAD R24, R49, 0x4, R22 ;  /* 0x0000000431187824 */ /* 0x000fe200078e0216 */
[----:B------:R-:W-:-:S02]  /*15f0*/  LEA R118, P1, R27, R54, 0x1 ;  /* 0x000000361b767211 */ /* 0x000fc400078208ff */
[-C--:B------:R-:W-:Y:S02]  /*1600*/  LEA R120, P0, R26, R54.reuse, 0x1 ;  /* 0x000000361a787211 */ /* 0x080fe400078008ff */
[-C--:B------:R-:W-:Y:S01]  /*1610*/  LEA.HI.X.SX32 R123, R25, R43.reuse, 0x1, P2 ;  /* 0x0000002b197b7211 */ /* 0x080fe200010f0eff */
[----:B------:R-:W-:Y:S01]  /*1620*/  IMAD R25, R49, 0x4, R24 ;  /* 0x0000000431197824 */ /* 0x000fe200078e0218 */
[-C--:B------:R-:W-:Y:S02]  /*1630*/  LEA.HI.X.SX32 R119, R27, R43.reuse, 0x1, P1 ;  /* 0x0000002b1b777211 */ /* 0x080fe400008f0eff */
[-C--:B------:R-:W-:Y:S02]  /*1640*/  LEA R116, P2, R28, R54.reuse, 0x1 ;  /* 0x000000361c747211 */ /* 0x080fe400078408ff */
[----:B------:R-:W-:Y:S02]  /*1650*/  LEA R112, P1, R9, R54, 0x1 ;  /* 0x0000003609707211 */ /* 0x000fe400078208ff */
[----:B------:R-:W-:-:S02]  /*1660*/  LEA.HI.X.SX32 R121, R26, R43, 0x1, P0 ;  /* 0x0000002b1a797211 */ /* 0x000fc400000f0eff */
[-C--:B------:R-:W-:Y:S02]  /*1670*/  LEA R114, P0, R29, R54.reuse, 0x1 ;  /* 0x000000361d727211 */ /* 0x080fe400078008ff */
[-C--:B------:R-:W-:Y:S01]  /*1680*/  LEA.HI.X.SX32 R117, R28, R43.reuse, 0x1, P2 ;  /* 0x0000002b1c757211 */ /* 0x080fe200010f0eff */
[----:B------:R-:W-:Y:S01]  /*1690*/  IMAD.SHL.U32 R28, R14, 0x2, RZ ;  /* 0x000000020e1c7824 */ /* 0x000fe200078e00ff */
[-C--:B------:R-:W-:Y:S01]  /*16a0*/  LEA.HI.X.SX32 R113, R9, R43.reuse, 0x1, P1 ;  /* 0x0000002b09717211 */ /* 0x080fe200008f0eff */
[----:B------:R-:W-:Y:S01]  /*16b0*/  IMAD R9, R49, 0x4, R25 ;  /* 0x0000000431097824 */ /* 0x000fe200078e0219 */
[-C--:B------:R-:W-:Y:S02]  /*16c0*/  LEA R110, P2, R10, R54.reuse, 0x1 ;  /* 0x000000360a6e7211 */ /* 0x080fe400078408ff */
[----:B------:R-:W-:Y:S02]  /*16d0*/  LEA.HI.X.SX32 R115, R29, R43, 0x1, P0 ;  /* 0x0000002b1d737211 */ /* 0x000fe400000f0eff */
[----:B------:R-:W-:-:S02]  /*16e0*/  LEA R108, P0, R11, R54, 0x1 ;  /* 0x000000360b6c7211 */ /* 0x000fc400078008ff */
[----:B------:R-:W-:Y:S02]  /*16f0*/  LEA.HI.X.SX32 R111, R10, R43, 0x1, P2 ;  /* 0x0000002b0a6f7211 */ /* 0x000fe400010f0eff */
[----:B------:R-:W-:Y:S02]  /*1700*/  SHF.R.U32.HI R26, RZ, 0x2, R0 ;  /* 0x00000002ff1a7819 */ /* 0x000fe40000011600 */
[----:B------:R-:W-:Y:S02]  /*1710*/  LEA R10, R49, R9, 0x2 ;  /* 0x00000009310a7211 */ /* 0x000fe400078e10ff */
[----:B------:R-:W-:Y:S02]  /*1720*/  LEA.HI.X.SX32 R109, R11, R43, 0x1, P0 ;  /* 0x0000002b0b6d7211 */ /* 0x000fe400000f0eff */
[----:B------:R-:W-:Y:S01]  /*1730*/  LEA R48, P0, R25, R54, 0x1 ;  /* 0x0000003619307211 */ /* 0x000fe200078008ff */
[----:B------:R-:W-:Y:S01]  /*1740*/  IMAD R11, R49, 0x4, R10 ;  /* 0x00000004310b7824 */ /* 0x000fe200078e020a */
[----:B------:R-:W-:-:S02]  /*1750*/  SGXT.U32 R26, R26, 0x3 ;  /* 0x000000031a1a781a */ /* 0x000fc40000000000 */
[-C--:B------:R-:W-:Y:S02]  /*1760*/  LEA R106, P1, R22, R54.reuse, 0x1 ;  /* 0x00000036166a7211 */ /* 0x080fe400078208ff */
[----:B------:R-:W-:Y:S02]  /*1770*/  LEA R46, P2, R24, R54, 0x1 ;  /* 0x00000036182e7211 */ /* 0x000fe400078408ff */
[----:B------:R-:W-:Y:S02]  /*1780*/  LEA.HI.X.SX32 R49, R25, R43, 0x1, P0 ;  /* 0x0000002b19317211 */ /* 0x000fe400000f0eff */
[----:B------:R-:W-:Y:S02]  /*1790*/  SHF.R.U32.HI R25, RZ, 0x3, R12 ;  /* 0x00000003ff197819 */ /* 0x000fe4000001160c */
[C---:B------:R-:W-:Y:S02]  /*17a0*/  LOP3.LUT R36, R26.reuse, 0x10, RZ, 0xfc, !PT ;  /* 0x000000101a247812 */ /* 0x040fe400078efcff */
[----:B------:R-:W-:-:S02]  /*17b0*/  LOP3.LUT R37, R26, 0x18, RZ, 0xfc, !PT ;  /* 0x000000181a257812 */ /* 0x000fc400078efcff */
[----:B------:R-:W-:Y:S01]  /*17c0*/  LOP3.LUT R35, R26, 0x8, RZ, 0xfc, !PT ;  /* 0x000000081a237812 */ /* 0x000fe200078efcff */
[----:B------:R-:W-:Y:S01]  /*17d0*/  IMAD.SHL.U32 R36, R36, 0x20, RZ ;  /* 0x0000002024247824 */ /* 0x000fe200078e00ff */
[-C--:B------:R-:W-:Y:S01]  /*17e0*/  LEA.HI.X.SX32 R107, R22, R43.reuse, 0x1, P1 ;  /* 0x0000002b166b7211 */ /* 0x080fe200008f0eff */
[----:B------:R-:W-:Y:S01]  /*17f0*/  IMAD.SHL.U32 R37, R37, 0x20, RZ ;  /* 0x0000002025257824 */ /* 0x000fe200078e00ff */
[----:B------:R-:W-:Y:S01]  /*1800*/  LEA.HI.X.SX32 R47, R24, R43, 0x1, P2 ;  /* 0x0000002b182f7211 */ /* 0x000fe200010f0eff */
[----:B------:R-:W-:Y:S01]  /*1810*/  IMAD.MOV.U32 R24, RZ, RZ, RZ ;  /* 0x000000ffff187224 */ /* 0x000fe200078e00ff */
[-C--:B------:R-:W-:Y:S02]  /*1820*/  LEA R50, P1, R9, R54.reuse, 0x1 ;  /* 0x0000003609327211 */ /* 0x080fe400078208ff */
[-C--:B------:R-:W-:Y:S02]  /*1830*/  LEA R52, P2, R10, R54.reuse, 0x1 ;  /* 0x000000360a347211 */ /* 0x080fe400078408ff */
[----:B------:R-:W-:-:S02]  /*1840*/  LEA R54, P3, R11, R54, 0x1 ;  /* 0x000000360b367211 */ /* 0x000fc400078608ff */
[----:B------:R-:W-:Y:S02]  /*1850*/  LOP3.LUT R44, R25, 0x1c, RZ, 0xc0, !PT ;  /* 0x0000001c192c7812 */ /* 0x000fe400078ec0ff */
[----:B------:R-:W-:Y:S02]  /*1860*/  SHF.L.U32 R35, R35, 0x5, RZ ;  /* 0x0000000523237819 */ /* 0x000fe400000006ff */
[----:B------:R-:W-:Y:S01]  /*1870*/  LOP3.LUT R34, R23, 0x10, R0, 0x78, !PT ;  /* 0x0000001017227812 */ /* 0x000fe200078e7800 */
[----:B------:R-:W-:Y:S01]  /*1880*/  IMAD.IADD R33, R33, 0x1, R44 ;  /* 0x0000000121217824 */ /* 0x000fe200078e022c */
[-C--:B------:R-:W-:Y:S01]  /*1890*/  LEA.HI.X.SX32 R51, R9, R43.reuse, 0x1, P1 ;  /* 0x0000002b09337211 */ /* 0x080fe200008f0eff */
[----:B------:R-:W-:Y:S01]  /*18a0*/  IMAD.IADD R42, R44, 0x1, R36 ;  /* 0x000000012c2a7824 */ /* 0x000fe200078e0224 */
[-C--:B------:R-:W-:Y:S01]  /*18b0*/  LEA.HI.X.SX32 R53, R10, R43.reuse, 0x1, P2 ;  /* 0x0000002b0a357211 */ /* 0x080fe200010f0eff */
[----:B------:R-:W-:Y:S01]  /*18c0*/  IMAD.MOV.U32 R9, RZ, RZ, RZ ;  /* 0x000000ffff097224 */ /* 0x000fe200078e00ff */
[----:B------:R-:W-:Y:S01]  /*18d0*/  LEA.HI.X.SX32 R55, R11, R43, 0x1, P3 ;  /* 0x0000002b0b377211 */ /* 0x000fe200018f0eff */
[----:B------:R-:W-:Y:S01]  /*18e0*/  IMAD.IADD R43, R44, 0x1, R37 ;  /* 0x000000012c2b7824 */ /* 0x000fe200078e0225 */
[----:B------:R-:W-:Y:S01]  /*18f0*/  LOP3.LUT R29, R26, R7, RZ, 0xfc, !PT ;  /* 0x000000071a1d7212 */ /* 0x000fe200078efcff */
[----:B------:R-:W-:Y:S01]  /*1900*/  IMAD.MOV.U32 R11, RZ, RZ, 0x3f800000 ;  /* 0x3f800000ff0b7424 */ /* 0x000fe200078e00ff */
[----:B------:R-:W-:-:S02]  /*1910*/  LOP3.LUT R30, R7, 0x8, R26, 0xfe, !PT ;  /* 0x00000008071e7812 */ /* 0x000fc400078efe1a */
[C-C-:B------:R-:W-:Y:S02]  /*1920*/  LOP3.LUT R31, R7.reuse, 0x10, R26.reuse, 0xfe, !PT ;  /* 0x00000010071f7812 */ /* 0x140fe400078efe1a */
[----:B------:R-:W-:Y:S02]  /*1930*/  LOP3.LUT R32, R7, 0x18, R26, 0xfe, !PT ;  /* 0x0000001807207812 */ /* 0x000fe400078efe1a */
[----:B------:R-:W-:Y:S02]  /*1940*/  IADD3 R41, R44, R35, RZ ;  /* 0x000000232c297210 */ /* 0x000fe40007ffe0ff */
[----:B------:R-:W-:Y:S02]  /*1950*/  LOP3.LUT P0, RZ, R0, 0x7, RZ, 0xc0, !PT ;  /* 0x0000000700ff7812 */ /* 0x000fe4000780c0ff */
[----:B------:R-:W-:Y:S02]  /*1960*/  ISETP.NE.U32.AND P1, PT, R14, RZ, PT ;  /* 0x000000ff0e00720c */ /* 0x000fe40003f25070 */
[----:B------:R-:W-:-:S02]  /*1970*/  LOP3.LUT R22, R6, 0x40, RZ, 0x3c, !PT ;  /* 0x0000004006167812 */ /* 0x000fc400078e3cff */
[----:B------:R-:W-:Y:S02]  /*1980*/  MOV R10, 0x3f800000 ;  /* 0x3f800000000a7802 */ /* 0x000fe40000000f00 */
[----:B------:R-:W-:Y:S02]  /*1990*/  LEA.HI R28, R15, R28, RZ, 0x1e ;  /* 0x0000001c0f1c7211 */ /* 0x000fe400078ff0ff */
[C---:B------:R-:W-:Y:S02]  /*19a0*/  LOP3.LUT R38, R17.reuse, 0x20, RZ, 0x3c, !PT ;  /* 0x0000002011267812 */ /* 0x040fe400078e3cff */
[C---:B------:R-:W-:Y:S02]  /*19b0*/  LOP3.LUT R39, R17.reuse, 0x40, RZ, 0x3c, !PT ;  /* 0x0000004011277812 */ /* 0x040fe400078e3cff */
[----:B------:R-:W-:Y:S02]  /*19c0*/  LOP3.LUT R40, R17, 0x60, RZ, 0x3c, !PT ;  /* 0x0000006011287812 */ /* 0x000fe400078e3cff */
[----:B------:R-:W-:-:S02]  /*19d0*/  LOP3.LUT R44, R34, 0x20, RZ, 0x3c, !PT ;  /* 0x00000020222c7812 */ /* 0x000fc400078e3cff */
[C---:B------:R-:W-:Y:S02]  /*19e0*/  LOP3.LUT R7, R34.reuse, 0x40, RZ, 0x3c, !PT ;  /* 0x0000004022077812 */ /* 0x040fe400078e3cff */
[----:B------:R-:W-:Y:S02]  /*19f0*/  LOP3.LUT R23, R34, 0x60, RZ, 0x3c, !PT ;  /* 0x0000006022177812 */ /* 0x000fe400078e3cff */
[----:B------:R-:W-:Y:S02]  /*1a00*/  LOP3.LUT R25, R18, 0x40, RZ, 0x3c, !PT ;  /* 0x0000004012197812 */ /* 0x000fe400078e3cff */
[----:B------:R-:W-:Y:S02]  /*1a10*/  LOP3.LUT R26, R21, 0x20, RZ, 0x3c, !PT ;  /* 0x00000020151a7812 */ /* 0x000fe400078e3cff */
[----:B------:R-:W-:Y:S02]  /*1a20*/  LOP3.LUT R27, R20, 0x40, RZ, 0x3c, !PT ;  /* 0x00000040141b7812 */ /* 0x000fe400078e3cff */
.L_x_9:
[----:B------:R-:W-:-:S04]  /*1a30*/  IMAD.WIDE R82, R9, 0x2, R232 ;  /* 0x0000000209527825 */ /* 0x000fc800078e02e8 */
[C---:B------:R-:W-:Y:S01]  /*1a40*/  IMAD.WIDE R78, R9.reuse, 0x2, R230 ;  /* 0x00000002094e7825 */ /* 0x040fe200078e02e6 */
[----:B------:R0:W2:Y:S03]  /*1a50*/  LDG.E.U16 R93, [R82.64] ;  /* 0x00000006525d7981 */ /* 0x0000a6000c1e1500 */
[C---:B------:R-:W-:Y:S01]  /*1a60*/  IMAD.WIDE R58, R9.reuse, 0x2, R224 ;  /* 0x00000002093a7825 */ /* 0x040fe200078e02e0 */
[----:B------:R1:W3:Y:S03]  /*1a70*/  LDG.E.U16 R94, [R78.64] ;  /* 0x000000064e5e7981 */ /* 0x0002e6000c1e1500 */
[C---:B------:R-:W-:Y:S01]  /*1a80*/  IMAD.WIDE R80, R9.reuse, 0x2, R234 ;  /* 0x0000000209507825 */ /* 0x040fe200078e02ea */
[----:B------:R4:W5:Y:S03]  /*1a90*/  LDG.E.U16 R99, [R58.64] ;  /* 0x000000063a637981 */ /* 0x000966000c1e1500 */
[C---:B------:R-:W-:Y:S01]  /*1aa0*/  IMAD.WIDE R76, R9.reuse, 0x2, R228 ;  /* 0x00000002094c7825 */ /* 0x040fe200078e02e4 */
[----:B------:R1:W2:Y:S03]  /*1ab0*/  LDG.E.U16 R92, [R80.64] ;  /* 0x00000006505c7981 */ /* 0x0002a6000c1e1500 */
[C---:B------:R-:W-:Y:S01]  /*1ac0*/  IMAD.WIDE R56, R9.reuse, 0x2, R222 ;  /* 0x0000000209387825 */ /* 0x040fe200078e02de */
[----:B------:R1:W3:Y:S03]  /*1ad0*/  LDG.E.U16 R95, [R76.64] ;  /* 0x000000064c5f7981 */ /* 0x0002e6000c1e1500 */
[C---:B0-----:R-:W-:Y:S01]  /*1ae0*/  IMAD.WIDE R82, R9.reuse, 0x2, R216 ;  /* 0x0000000209527825 */ /* 0x041fe200078e02d8 */
[----:B------:R0:W3:Y:S03]  /*1af0*/  LDG.E.U16 R98, [R56.64] ;  /* 0x0000000638627981 */ /* 0x0000e6000c1e1500 */
[C---:B------:R-:W-:Y:S01]  /*1b00*/  IMAD.WIDE R90, R9.reuse, 0x2, R220 ;  /* 0x00000002095a7825 */ /* 0x040fe200078e02dc */
[----:B------:R0:W3:Y:S03]  /*1b10*/  LDG.E.U16 R103, [R82.64] ;  /* 0x0000000652677981 */ /* 0x0000e6000c1e1500 */
[C---:B------:R-:W-:Y:S01]  /*1b20*/  IMAD.WIDE R88, R9.reuse, 0x2, R218 ;  /* 0x0000000209587825 */ /* 0x040fe200078e02da */
[----:B------:R0:W3:Y:S03]  /*1b30*/  LDG.E.U16 R101, [R90.64] ;  /* 0x000000065a657981 */ /* 0x0000e6000c1e1500 */
[C---:B------:R-:W-:Y:S01]  /*1b40*/  IMAD.WIDE R84, R9.reuse, 0x2, R214 ;  /* 0x0000000209547825 */ /* 0x040fe200078e02d6 */
[----:B------:R0:W3:Y:S03]  /*1b50*/  LDG.E.U16 R100, [R88.64] ;  /* 0x0000000658647981 */ /* 0x0000e6000c1e1500 */
[C---:B------:R-:W-:Y:S01]  /*1b60*/  IMAD.WIDE R86, R9.reuse, 0x2, R212 ;  /* 0x0000000209567825 */ /* 0x040fe200078e02d4 */
[----:B------:R0:W5:Y:S03]  /*1b70*/  LDG.E.U16 R102, [R84.64] ;  /* 0x0000000654667981 */ /* 0x000166000c1e1500 */
[C---:B------:R-:W-:Y:S01]  /*1b80*/  IMAD.WIDE R96, R9.reuse, 0x2, R226 ;  /* 0x0000000209607825 */ /* 0x040fe200078e02e2 */
[----:B------:R0:W5:Y:S03]  /*1b90*/  LDG.E.U16 R141, [R86.64] ;  /* 0x00000006568d7981 */ /* 0x000166000c1e1500 */
[----:B-1----:R-:W-:-:S02]  /*1ba0*/  IMAD.WIDE R78, R9, 0x2, R208 ;  /* 0x00000002094e7825 */ /* 0x002fc400078e02d0 */
[----:B------:R1:W5:Y:S02]  /*1bb0*/  LDG.E.U16 R96, [R96.64] ;  /* 0x0000000660607981 */ /* 0x000364000c1e1500 */
[----:B----4-:R-:W-:-:S04]  /*1bc0*/  IMAD.WIDE R58, R9, 0x2, R202 ;  /* 0x00000002093a7825 */ /* 0x010fc800078e02ca */
[C---:B------:R-:W-:Y:S01]  /*1bd0*/  IMAD.WIDE R80, R9.reuse, 0x2, R210 ;  /* 0x0000000209507825 */ /* 0x040fe200078e02d2 */
[----:B------:R4:W5:Y:S03]  /*1be0*/  LDG.E.U16 R170, [R58.64] ;  /* 0x000000063aaa7981 */ /* 0x000966000c1e1500 */
[C---:B0-----:R-:W-:Y:S01]  /*1bf0*/  IMAD.WIDE R56, R9.reuse, 0x2, R206 ;  /* 0x0000000209387825 */ /* 0x041fe200078e02ce */
[----:B-1----:R0:W5:Y:S03]  /*1c00*/  LDG.E.U16 R97, [R78.64] ;  /* 0x000000064e617981 */ /* 0x002166000c1e1500 */
[C---:B------:R-:W-:Y:S01]  /*1c10*/  IMAD.WIDE R76, R9.reuse, 0x2, R200 ;  /* 0x00000002094c7825 */ /* 0x040fe200078e02c8 */
[----:B------:R1:W5:Y:S03]  /*1c20*/  LDG.E.U16 R166, [R80.64] ;  /* 0x0000000650a67981 */ /* 0x000366000c1e1500 */
        /* <DEDUP_REMOVED lines=10> */
[C---:B0-----:R-:W-:Y:S01]  /*1cd0*/  IMAD.WIDE R78, R9.reuse, 0x2, R184 ;  /* 0x00000002094e7825 */ /* 0x041fe200078e02b8 */
[----:B------:R0:W5:Y:S03]  /*1ce0*/  LDG.E.U16 R238, [R84.64] ;  /* 0x0000000654ee7981 */ /* 0x000166000c1e1500 */
[C---:B----4-:R-:W-:Y:S01]  /*1cf0*/  IMAD.WIDE R58, R9.reuse, 0x2, R176 ;  /* 0x00000002093a7825 */ /* 0x050fe200078e02b0 */
[----:B------:R4:W5:Y:S03]  /*1d00*/  LDG.E.U16 R240, [R86.64] ;  /* 0x0000000656f07981 */ /* 0x000966000c1e1500 */
[C---:B-1----:R-:W-:Y:S01]  /*1d10*/  IMAD.WIDE R80, R9.reuse, 0x2, R190 ;  /* 0x0000000209507825 */ /* 0x042fe200078e02be */
[----:B------:R-:W5:Y:S03]  /*1d20*/  LDG.E.U16 R79, [R78.64] ;  /* 0x000000064e4f7981 */ /* 0x000f66000c1e1500 */
[C---:B------:R-:W-:Y:S01]  /*1d30*/  IMAD.WIDE R56, R9.reuse, 0x2, R182 ;  /* 0x0000000209387825 */ /* 0x040fe200078e02b6 */
[----:B------:R-:W5:Y:S03]  /*1d40*/  LDG.E.U16 R59, [R58.64] ;  /* 0x000000063a3b7981 */ /* 0x000f66000c1e1500 */
[C---:B------:R-:W-:Y:S01]  /*1d50*/  IMAD.WIDE R76, R9.reuse, 0x2, R174 ;  /* 0x00000002094c7825 */ /* 0x040fe200078e02ae */
[----:B------:R1:W5:Y:S03]  /*1d60*/  LDG.E.U16 R80, [R80.64] ;  /* 0x0000000650507981 */ /* 0x000366000c1e1500 */
[C---:B------:R-:W-:Y:S01]  /*1d70*/  IMAD.WIDE R82, R9.reuse, 0x2, R188 ;  /* 0x0000000209527825 */ /* 0x040fe200078e02bc */
[----:B------:R-:W5:Y:S03]  /*1d80*/  LDG.E.U16 R56, [R56.64] ;  /* 0x0000000638387981 */ /* 0x000f66000c1e1500 */
[C---:B------:R-:W-:Y:S01]  /*1d90*/  IMAD.WIDE R90, R9.reuse, 0x2, R204 ;  /* 0x00000002095a7825 */ /* 0x040fe200078e02cc */
[----:B------:R-:W5:Y:S03]  /*1da0*/  LDG.E.U16 R76, [R76.64] ;  /* 0x000000064c4c7981 */ /* 0x000f66000c1e1500 */
[C---:B------:R-:W-:Y:S01]  /*1db0*/  IMAD.WIDE R88, R9.reuse, 0x2, R196 ;  /* 0x0000000209587825 */ /* 0x040fe200078e02c4 */
[----:B------:R-:W5:Y:S03]  /*1dc0*/  LDG.E.U16 R169, [R90.64] ;  /* 0x000000065aa97981 */ /* 0x000f66000c1e1500 */
[C---:B0-----:R-:W-:Y:S01]  /*1dd0*/  IMAD.WIDE R84, R9.reuse, 0x2, R180 ;  /* 0x0000000209547825 */ /* 0x041fe200078e02b4 */
[----:B-1----:R-:W5:Y:S03]  /*1de0*/  LDG.E.U16 R81, [R88.64] ;  /* 0x0000000658517981 */ /* 0x002f66000c1e1500 */
[----:B----4-:R-:W-:Y:S01]  /*1df0*/  IMAD.WIDE R86, R9, 0x2, R164 ;  /* 0x0000000209567825 */ /* 0x010fe200078e02a4 */
[----:B------:R-:W4:Y:S04]  /*1e00*/  LDG.E.U16 R83, [R82.64] ;  /* 0x0000000652537981 */ /* 0x000f28000c1e1500 */
[----:B------:R-:W4:Y:S04]  /*1e10*/  LDG.E.U16 R173, [R84.64] ;  /* 0x0000000654ad7981 */ /* 0x000f28000c1e1500 */
[----:B------:R-:W4:Y:S04]  /*1e20*/  LDG.E.U16 R237, [R86.64] ;  /* 0x0000000656ed7981 */ /* 0x000f28000c1e1500 */
[----:B------:R-:W-:Y:S06]  /*1e30*/  BAR.SYNC.DEFER_BLOCKING 0x0 ;  /* 0x0000000000007b1d */ /* 0x000fec0000010000 */
[----:B--2---:R-:W-:Y:S04]  /*1e40*/  STS.U16 [R17], R92 ;  /* 0x0000005c11007388 */ /* 0x004fe80000000400 */
        /* <DEDUP_REMOVED lines=31> */
[----:B------:R-:W-:Y:S06]  /*2040*/  BAR.SYNC.DEFER_BLOCKING 0x0 ;  /* 0x0000000000007b1d */ /* 0x000fec0000010000 */
[----:B------:R-:W-:Y:S04]  /*2050*/  LDSM.16.MT88.4 R96, [R21+0x4000] ;  /* 0x004000001560783b */ /* 0x000fe80000004200 */
[----:B------:R-:W0:Y:S04]  /*2060*/  LDSM.16.M88.4 R84, [R20] ;  /* 0x000000001454783b */ /* 0x000e280000000200 */
[----:B------:R-:W1:Y:S04]  /*2070*/  LDSM.16.MT88.4 R92, [R26+0x4000] ;  /* 0x004000001a5c783b */ /* 0x000e680000004200 */
[----:B------:R-:W2:Y:S04]  /*2080*/  LDSM.16.MT88.4 R76, [R21+0x4400] ;  /* 0x00440000154c783b */ /* 0x000ea80000004200 */
[----:B------:R-:W3:Y:S04]  /*2090*/  LDSM.16.MT88.4 R88, [R26+0x4400] ;  /* 0x004400001a58783b */ /* 0x000ee80000004200 */
[----:B------:R-:W-:Y:S04]  /*20a0*/  LDSM.16.MT88.4 R100, [R21+0x4800] ;  /* 0x004800001564783b */ /* 0x000fe80000004200 */
[----:B------:R-:W4:Y:S04]  /*20b0*/  LDSM.16.M88.4 R56, [R27] ;  /* 0x000000001b38783b */ /* 0x000f280000000200 */
[----:B------:R-:W5:Y:S01]  /*20c0*/  LDSM.16.MT88.4 R80, [R26+0x4800] ;  /* 0x004800001a50783b */ /* 0x000f620000004200 */
[-C--:B0-----:R-:W-:Y:S08]  /*20d0*/  HMMA.16816.F32.BF16 R96, R96, R84.reuse, RZ ;  /* 0x000000546060723c */ /* 0x081ff000000418ff */
[----:B-1----:R-:W-:Y:S11]  /*20e0*/  HMMA.16816.F32.BF16 R92, R92, R84, RZ ;  /* 0x000000545c5c723c */ /* 0x002ff600000418ff */
[----:B------:R-:W-:Y:S05]  /*20f0*/  @!UPT UIADD3 URZ, URZ, URZ, URZ ;  /* 0x0000003f3f3ff290 */ /* 0x000fea000fffe03f */
[-C--:B--2---:R-:W-:Y:S01]  /*2100*/  HMMA.16816.F32.BF16 R76, R76, R86.reuse, R96 ;  /* 0x000000564c4c723c */ /* 0x084fe20000041860 */
[----:B------:R-:W0:Y:S07]  /*2110*/  LDSM.16.MT88.4 R96, [R21+0x4c00] ;  /* 0x004c00001560783b */ /* 0x000e2e0000004200 */
[----:B---3--:R-:W-:Y:S01]  /*2120*/  HMMA.16816.F32.BF16 R84, R88, R86, R92 ;  /* 0x000000565854723c */ /* 0x008fe2000004185c */
[----:B------:R-:W1:Y:S04]  /*2130*/  LDSM.16.MT88.4 R92, [R26+0x4c00] ;  /* 0x004c00001a5c783b */ /* 0x000e680000004200 */
[----:B------:R-:W-:Y:S11]  /*2140*/  LDSM.16.MT88.4 R88, [R21+0x5000] ;  /* 0x005000001558783b */ /* 0x000ff60000004200 */
[-C--:B----4-:R-:W-:Y:S01]  /*2150*/  HMMA.16816.F32.BF16 R100, R100, R56.reuse, R76 ;  /* 0x000000386464723c */ /* 0x090fe2000004184c */
[----:B------:R-:W2:Y:S07]  /*2160*/  LDSM.16.M88.4 R76, [R20+0x80] ;  /* 0x00008000144c783b */ /* 0x000eae0000000200 */
[----:B-----5:R-:W-:Y:S01]  /*2170*/  HMMA.16816.F32.BF16 R80, R80, R56, R84 ;  /* 0x000000385050723c */ /* 0x020fe20000041854 */
[----:B------:R-:W3:Y:S11]  /*2180*/  LDSM.16.MT88.4 R84, [R26+0x5000] ;  /* 0x005000001a54783b */ /* 0x000ef60000004200 */
[----:B------:R-:W-:Y:S04]  /*2190*/  @!UPT UIADD3 URZ, URZ, URZ, URZ ;  /* 0x0000003f3f3ff290 */ /* 0x000fe8000fffe03f */
[-C--:B0-----:R-:W-:Y:S01]  /*21a0*/  HMMA.16816.F32.BF16 R96, R96, R58.reuse, R100 ;  /* 0x0000003a6060723c */ /* 0x081fe20000041864 */
[----:B------:R-:W0:Y:S07]  /*21b0*/  LDSM.16.MT88.4 R100, [R21+0x5400] ;  /* 0x005400001564783b */ /* 0x000e2e0000004200 */
[----:B-1----:R-:W-:Y:S01]  /*21c0*/  HMMA.16816.F32.BF16 R80, R92, R58, R80 ;  /* 0x0000003a5c50723c */ /* 0x002fe20000041850 */
[----:B------:R-:W1:Y:S04]  /*21d0*/  LDSM.16.MT88.4 R56, [R26+0x5400] ;  /* 0x005400001a38783b */ /* 0x000e680000004200 */
[----:B------:R-:W-:Y:S11]  /*21e0*/  LDSM.16.M88.4 R92, [R27+0x80] ;  /* 0x000080001b5c783b */ /* 0x000ff60000000200 */
[-C--:B--2---:R-:W-:Y:S01]  /*21f0*/  HMMA.16816.F32.BF16 R96, R88, R76.reuse, R96 ;  /* 0x0000004c5860723c */ /* 0x084fe20000041860 */
[----:B------:R-:W2:Y:S07]  /*2200*/  LDSM.16.MT88.4 R88, [R21+0x5800] ;  /* 0x005800001558783b */ /* 0x000eae0000004200 */
[----:B---3--:R-:W-:Y:S01]  /*2210*/  HMMA.16816.F32.BF16 R80, R84, R76, R80 ;  /* 0x0000004c5450723c */ /* 0x008fe20000041850 */
[----:B------:R-:W3:Y:S11]  /*2220*/  LDSM.16.MT88.4 R84, [R26+0x5800] ;  /* 0x005800001a54783b */ /* 0x000ef60000004200 */
[----:B------:R-:W-:Y:S04]  /*2230*/  @!UPT UIADD3 URZ, URZ, URZ, URZ ;  /* 0x0000003f3f3ff290 */ /* 0x000fe8000fffe03f */
[-C--:B0-----:R-:W-:Y:S01]  /*2240*/  HMMA.16816.F32.BF16 R96, R100, R78.reuse, R96 ;  /* 0x0000004e6460723c */ /* 0x081fe20000041860 */
[----:B------:R-:W0:Y:S07]  /*2250*/  LDSM.16.MT88.4 R100, [R21+0x5c00] ;  /* 0x005c00001564783b */ /* 0x000e2e0000004200 */
[----:B-1----:R-:W-:Y:S01]  /*2260*/  HMMA.16816.F32.BF16 R56, R56, R78, R80 ;  /* 0x0000004e3838723c */ /* 0x002fe20000041850 */
[----:B------:R-:W1:Y:S11]  /*2270*/  LDSM.16.MT88.4 R76, [R26+0x5c00] ;  /* 0x005c00001a4c783b */ /* 0x000e760000004200 */
[----:B------:R-:W-:Y:S04]  /*2280*/  @!UPT UIADD3 URZ, URZ, URZ, URZ ;  /* 0x0000003f3f3ff290 */ /* 0x000fe8000fffe03f */
[-C--:B--2---:R-:W-:Y:S08]  /*2290*/  HMMA.16816.F32.BF16 R88, R88, R92.reuse, R96 ;  /* 0x0000005c5858723c */ /* 0x084ff00000041860 */
[----:B---3--:R-:W-:Y:S11]  /*22a0*/  HMMA.16816.F32.BF16 R56, R84, R92, R56 ;  /* 0x0000005c5438723c */ /* 0x008ff60000041838 */
[----:B------:R-:W-:Y:S05]  /*22b0*/  @!UPT UIADD3 URZ, URZ, URZ, URZ ;  /* 0x0000003f3f3ff290 */ /* 0x000fea000fffe03f */
[-C--:B0-----:R-:W-:Y:S08]  /*22c0*/  HMMA.16816.F32.BF16 R88, R100, R94.reuse, R88 ;  /* 0x0000005e6458723c */ /* 0x081ff00000041858 */
[----:B-1----:R-:W-:Y:S07]  /*22d0*/  HMMA.16816.F32.BF16 R56, R76, R94, R56 ;  /* 0x0000005e4c38723c */ /* 0x002fee0000041838 */
[----:B------:R-:W-:-:S04]  /*22e0*/  IADD3 R76, R28, UR4, RZ ;  /* 0x000000041c4c7c10 */ /* 0x000fc8000fffe0ff */
[CC--:B------:R-:W-:Y:S02]  /*22f0*/  ISETP.GE.AND P5, PT, R29.reuse, R76.reuse, PT ;  /* 0x0000004c1d00720c */ /* 0x0c0fe40003fa6270 */
[-C--:B------:R-:W-:Y:S02]  /*2300*/  ISETP.GT.AND P6, PT, R29, R76.reuse, PT ;  /* 0x0000004c1d00720c */ /* 0x080fe40003fc4270 */
[----:B------:R-:W-:Y:S01]  /*2310*/  ISETP.GE.AND P2, PT, R30, R76, PT ;  /* 0x0000004c1e00720c */ /* 0x000fe20003f46270 */
[----:B------:R-:W-:Y:S02]  /*2320*/  FMUL R88, R88, c[0x0][0x188] ;  /* 0x0000620058587a20 */ /* 0x000fe40000400000 */
[----:B------:R-:W-:Y:S02]  /*2330*/  FMUL R89, R89, c[0x0][0x188] ;  /* 0x0000620059597a20 */ /* 0x000fe40000400000 */
[----:B------:R-:W-:Y:S01]  /*2340*/  FMUL R90, R90, c[0x0][0x188] ;  /* 0x000062005a5a7a20 */ /* 0x000fe20000400000 */
[----:B------:R-:W-:-:S02]  /*2350*/  FSEL R87, R88, -INF , P5 ;  /* 0xff80000058577808 */ /* 0x000fc40002800000 */
[----:B------:R-:W-:Y:S01]  /*2360*/  FSEL R89, R89, -INF , P6 ;  /* 0xff80000059597808 */ /* 0x000fe20003000000 */
[----:B------:R-:W-:Y:S01]  /*2370*/  FMUL R56, R56, c[0x0][0x188] ;  /* 0x0000620038387a20 */ /* 0x000fe20000400000 */
[----:B------:R-:W-:Y:S01]  /*2380*/  FSEL R90, R90, -INF , P2 ;  /* 0xff8000005a5a7808 */ /* 0x000fe20001000000 */
[----:B------:R-:W-:Y:S01]  /*2390*/  FMUL R57, R57, c[0x0][0x188] ;  /* 0x0000620039397a20 */ /* 0x000fe20000400000 */
[-C--:B------:R-:W-:Y:S01]  /*23a0*/  ISETP.GT.AND P3, PT, R30, R76.reuse, PT ;  /* 0x0000004c1e00720c */ /* 0x080fe20003f64270 */
[----:B------:R-:W-:Y:S01]  /*23b0*/  FMUL R91, R91, c[0x0][0x188] ;  /* 0x000062005b5b7a20 */ /* 0x000fe20000400000 */
[----:B------:R-:W-:Y:S01]  /*23c0*/  BAR.SYNC.DEFER_BLOCKING 0x0 ;  /* 0x0000000000007b1d */ /* 0x000fe20000010000 */
[CC--:B------:R-:W-:Y:S01]  /*23d0*/  ISETP.GE.AND P4, PT, R31.reuse, R76.reuse, PT ;  /* 0x0000004c1f00720c */ /* 0x0c0fe20003f86270 */
[----:B------:R-:W-:Y:S01]  /*23e0*/  FMUL R58, R58, c[0x0][0x188] ;  /* 0x000062003a3a7a20 */ /* 0x000fe20000400000 */
[-C--:B------:R-:W-:Y:S02]  /*23f0*/  ISETP.GT.AND P5, PT, R31, R76.reuse, PT ;  /* 0x0000004c1f00720c */ /* 0x080fe40003fa4270 */
[----:B------:R-:W-:-:S02]  /*2400*/  ISETP.GE.AND P6, PT, R32, R76, PT ;  /* 0x0000004c2000720c */ /* 0x000fc40003fc6270 */
[----:B------:R-:W-:Y:S01]  /*2410*/  ISETP.GT.AND P2, PT, R32, R76, PT ;  /* 0x0000004c2000720c */ /* 0x000fe20003f44270 */
[----:B------:R-:W-:Y:S01]  /*2420*/  FMUL R76, R59, c[0x0][0x188] ;  /* 0x000062003b4c7a20 */ /* 0x000fe20000400000 */
[----:B------:R-:W-:Y:S02]  /*2430*/  FSEL R86, R56, -INF , P4 ;  /* 0xff80000038567808 */ /* 0x000fe40002000000 */
[----:B------:R-:W-:Y:S02]  /*2440*/  FSEL R59, R57, -INF , P5 ;  /* 0xff800000393b7808 */ /* 0x000fe40002800000 */
[----:B------:R-:W-:Y:S02]  /*2450*/  FSEL R91, R91, -INF , P3 ;  /* 0xff8000005b5b7808 */ /* 0x000fe40001800000 */
[----:B------:R-:W-:Y:S02]  /*2460*/  FSEL R57, R58, -INF , P6 ;  /* 0xff8000003a397808 */ /* 0x000fe40003000000 */
[----:B------:R-:W-:-:S02]  /*2470*/  FSEL R56, R76, -INF , P2 ;  /* 0xff8000004c387808 */ /* 0x000fc40001000000 */
[----:B------:R-:W-:Y:S02]  /*2480*/  FMNMX R58, R87, R89, !PT ;  /* 0x00000059573a7209 */ /* 0x000fe40007800000 */
[----:B------:R-:W-:Y:S02]  /*2490*/  FMNMX R76, R90, R91, !PT ;  /* 0x0000005b5a4c7209 */ /* 0x000fe40007800000 */
[----:B------:R-:W-:Y:S02]  /*24a0*/  FMNMX R77, R86, R59, !PT ;  /* 0x0000003b564d7209 */ /* 0x000fe40007800000 */
[----:B------:R-:W-:Y:S01]  /*24b0*/  FMNMX R78, R57, R56, !PT ;  /* 0x00000038394e7209 */ /* 0x000fe20007800000 */
[----:B------:R-:W0:Y:S04]  /*24c0*/  SHFL.BFLY PT, R79, R58, 0x2, 0x1f ;  /* 0x0c401f003a4f7f89 */ /* 0x000e2800000e0000 */
[----:B------:R-:W1:Y:S04]  /*24d0*/  SHFL.BFLY PT, R81, R76, 0x2, 0x1f ;  /* 0x0c401f004c517f89 */ /* 0x000e6800000e0000 */
[----:B------:R-:W2:Y:S04]  /*24e0*/  SHFL.BFLY PT, R80, R77, 0x2, 0x1f ;  /* 0x0c401f004d507f89 */ /* 0x000ea800000e0000 */
[----:B------:R-:W3:Y:S01]  /*24f0*/  SHFL.BFLY PT, R85, R78, 0x2, 0x1f ;  /* 0x0c401f004e557f89 */ /* 0x000ee200000e0000 */
[----:B0-----:R-:W-:-:S02]  /*2500*/  FMNMX R79, R58, R79, !PT ;  /* 0x0000004f3a4f7209 */ /* 0x001fc40007800000 */
[----:B-1----:R-:W-:Y:S02]  /*2510*/  FMNMX R81, R76, R81, !PT ;  /* 0x000000514c517209 */ /* 0x002fe40007800000 */
[----:B--2---:R-:W-:Y:S02]  /*2520*/  FMNMX R83, R77, R80, !PT ;  /* 0x000000504d537209 */ /* 0x004fe40007800000 */
[----:B---3--:R-:W-:Y:S01]  /*2530*/  FMNMX R85, R78, R85, !PT ;  /* 0x000000554e557209 */ /* 0x008fe20007800000 */
[----:B------:R-:W0:Y:S04]  /*2540*/  SHFL.BFLY PT, R80, R79, 0x1, 0x1f ;  /* 0x0c201f004f507f89 */ /* 0x000e2800000e0000 */
[----:B------:R-:W1:Y:S04]  /*2550*/  SHFL.BFLY PT, R82, R81, 0x1, 0x1f ;  /* 0x0c201f0051527f89 */ /* 0x000e6800000e0000 */
[----:B------:R-:W2:Y:S04]  /*2560*/  SHFL.BFLY PT, R84, R83, 0x1, 0x1f ;  /* 0x0c201f0053547f89 */ /* 0x000ea800000e0000 */
[----:B------:R-:W3:Y:S01]  /*2570*/  SHFL.BFLY PT, R58, R85, 0x1, 0x1f ;  /* 0x0c201f00553a7f89 */ /* 0x000ee200000e0000 */
[----:B------:R-:W-:Y:S01]  /*2580*/  BSSY B0, `(.L_x_1) ;  /* 0x0000008000007945 */ /* 0x000fe20003800000 */
[----:B0-----:R-:W-:-:S02]  /*2590*/  FMNMX R80, R79, R80, !PT ;  /* 0x000000504f507209 */ /* 0x001fc40007800000 */
[----:B-1----:R-:W-:Y:S02]  /*25a0*/  FMNMX R82, R81, R82, !PT ;  /* 0x0000005251527209 */ /* 0x002fe40007800000 */
[----:B--2---:R-:W-:Y:S02]  /*25b0*/  FMNMX R77, R83, R84, !PT ;  /* 0x00000054534d7209 */ /* 0x004fe40007800000 */
[----:B---3--:R-:W-:Y:S01]  /*25c0*/  FMNMX R58, R85, R58, !PT ;  /* 0x0000003a553a7209 */ /* 0x008fe20007800000 */
[----:B------:R-:W-:Y:S05]  /*25d0*/  @P1 BRA `(.L_x_2) ;  /* 0x0000002000001947 */ /* 0x000fea0003800000 */
[----:B------:R0:W-:Y:S04]  /*25e0*/  STS [R33], R80 ;  /* 0x0000005021007388 */ /* 0x0001e80000000800 */
[----:B------:R0:W-:Y:S02]  /*25f0*/  STS [R41], R82 ;  /* 0x0000005229007388 */ /* 0x0001e40000000800 */
.L_x_2:
[----:B------:R-:W-:Y:S05]  /*2600*/  BSYNC B0 ;  /* 0x0000000000007941 */ /* 0x000fea0003800000 */
.L_x_1:
[----:B------:R-:W-:Y:S01]  /*2610*/  BSSY B0, `(.L_x_3) ;  /* 0x0000004000007945 */ /* 0x000fe20003800000 */
[----:B------:R-:W-:Y:S05]  /*2620*/  @P1 BRA `(.L_x_4) ;  /* 0x0000002000001947 */ /* 0x000fea0003800000 */
[----:B------:R1:W-:Y:S04]  /*2630*/  STS [R42], R77 ;  /* 0x0000004d2a007388 */ /* 0x0003e80000000800 */
[----:B------:R1:W-:Y:S02]  /*2640*/  @!P1 STS [R43], R58 ;  /* 0x0000003a2b009388 */ /* 0x0003e40000000800 */
.L_x_4:
[----:B------:R-:W-:Y:S05]  /*2650*/  BSYNC B0 ;  /* 0x0000000000007941 */ /* 0x000fea0003800000 */
.L_x_3:
[----:B------:R-:W-:Y:S06]  /*2660*/  BAR.SYNC.DEFER_BLOCKING 0x0 ;  /* 0x0000000000007b1d */ /* 0x000fec0000010000 */
[----:B------:R-:W-:Y:S01]  /*2670*/  BSSY B0, `(.L_x_5) ;  /* 0x000004c000007945 */ /* 0x000fe20003800000 */
[----:B-1----:R-:W1:Y:S04]  /*2680*/  LDS R58, [R12.X4] ;  /* 0x000000000c3a7984 */ /* 0x002e680000004800 */
[----:B-1----:R-:W1:Y:S02]  /*2690*/  SHFL.BFLY PT, R77, R58, 0x4, 0x1f ;  /* 0x0c801f003a4d7f89 */ /* 0x002e6400000e0000 */
[----:B-1----:R-:W-:-:S05]  /*26a0*/  FMNMX R77, R58, R77, !PT ;  /* 0x0000004d3a4d7209 */ /* 0x002fca0007800000 */
[----:B------:R-:W1:Y:S02]  /*26b0*/  SHFL.BFLY PT, R76, R77, 0x2, 0x1f ;  /* 0x0c401f004d4c7f89 */ /* 0x000e6400000e0000 */
[----:B-1----:R-:W-:-:S05]  /*26c0*/  FMNMX R76, R77, R76, !PT ;  /* 0x0000004c4d4c7209 */ /* 0x002fca0007800000 */
[----:B------:R-:W1:Y:S02]  /*26d0*/  SHFL.BFLY PT, R79, R76, 0x1, 0x1f ;  /* 0x0c201f004c4f7f89 */ /* 0x000e6400000e0000 */
[----:B-1----:R-:W-:-:S05]  /*26e0*/  FMNMX R79, R76, R79, !PT ;  /* 0x0000004f4c4f7209 */ /* 0x002fca0007800000 */
[----:B------:R-:W-:Y:S04]  /*26f0*/  @!P0 STS [R12.X4], R79 ;  /* 0x0000004f0c008388 */ /* 0x000fe80000004800 */
[----:B------:R-:W-:Y:S06]  /*2700*/  BAR.SYNC.DEFER_BLOCKING 0x0 ;  /* 0x0000000000007b1d */ /* 0x000fec0000010000 */
[----:B------:R-:W1:Y:S04]  /*2710*/  LDS R166, [R13.X8] ;  /* 0x000000000da67984 */ /* 0x000e680000008800 */
[----:B------:R-:W2:Y:S04]  /*2720*/  LDS R141, [R35] ;  /* 0x00000000238d7984 */ /* 0x000ea80000000800 */
[----:B------:R-:W3:Y:S04]  /*2730*/  LDS R168, [R36] ;  /* 0x0000000024a87984 */ /* 0x000ee80000000800 */
[----:B------:R-:W4:Y:S01]  /*2740*/  LDS R167, [R37] ;  /* 0x0000000025a77984 */ /* 0x000f220000000800 */
[----:B-1----:R-:W-:-:S02]  /*2750*/  FMNMX R166, R166, R105, !PT ;  /* 0x00000069a6a67209 */ /* 0x002fc40007800000 */
[----:B--2---:R-:W-:-:S03]  /*2760*/  FMNMX R141, R141, R138, !PT ;  /* 0x0000008a8d8d7209 */ /* 0x004fc60007800000 */
[----:B------:R-:W-:Y:S01]  /*2770*/  FADD R58, R87, -R166 ;  /* 0x800000a6573a7221 */ /* 0x000fe20000000000 */
[----:B---3--:R-:W-:-:S03]  /*2780*/  FMNMX R168, R168, R139, !PT ;  /* 0x0000008ba8a87209 */ /* 0x008fc60007800000 */
[----:B------:R-:W-:Y:S02]  /*2790*/  FMUL R101, R58, 1.4426950216293334961 ;  /* 0x3fb8aa3b3a657820 */ /* 0x000fe40000400000 */
[----:B------:R-:W-:Y:S01]  /*27a0*/  FADD R58, R89, -R166 ;  /* 0x800000a6593a7221 */ /* 0x000fe20000000000 */
[----:B----4-:R-:W-:Y:S01]  /*27b0*/  FMNMX R167, R167, R140, !PT ;  /* 0x0000008ca7a77209 */ /* 0x010fe20007800000 */
[----:B------:R-:W-:Y:S02]  /*27c0*/  FADD R59, R59, -R168 ;  /* 0x800000a83b3b7221 */ /* 0x000fe40000000000 */
[----:B------:R-:W-:Y:S01]  /*27d0*/  FMUL R94, R58, 1.4426950216293334961 ;  /* 0x3fb8aa3b3a5e7820 */ /* 0x000fe20000400000 */
[----:B------:R-:W-:Y:S01]  /*27e0*/  MUFU.EX2 R101, R101 ;  /* 0x0000006500657308 */ /* 0x000fe20000000800 */
[----:B------:R-:W-:Y:S02]  /*27f0*/  FADD R58, R90, -R141 ;  /* 0x8000008d5a3a7221 */ /* 0x000fe40000000000 */
[----:B------:R-:W-:-:S02]  /*2800*/  FADD R57, R57, -R167 ;  /* 0x800000a739397221 */ /* 0x000fc40000000000 */
[----:B------:R-:W-:Y:S02]  /*2810*/  FMUL R99, R58, 1.4426950216293334961 ;  /* 0x3fb8aa3b3a637820 */ /* 0x000fe40000400000 */
[----:B------:R-:W-:Y:S01]  /*2820*/  FADD R58, R91, -R141 ;  /* 0x8000008d5b3a7221 */ /* 0x000fe20000000000 */
[----:B------:R-:W1:Y:S01]  /*2830*/  MUFU.EX2 R94, R94 ;  /* 0x0000005e005e7308 */ /* 0x000e620000000800 */
[----:B------:R-:W-:Y:S02]  /*2840*/  FADD R56, R56, -R167 ;  /* 0x800000a738387221 */ /* 0x000fe40000000000 */
[----:B------:R-:W-:Y:S02]  /*2850*/  FMUL R92, R58, 1.4426950216293334961 ;  /* 0x3fb8aa3b3a5c7820 */ /* 0x000fe40000400000 */
[----:B------:R-:W-:Y:S02]  /*2860*/  FADD R58, R86, -R168 ;  /* 0x800000a8563a7221 */ /* 0x000fe40000000000 */
[----:B------:R-:W-:Y:S01]  /*2870*/  FMUL R59, R59, 1.4426950216293334961 ;  /* 0x3fb8aa3b3b3b7820 */ /* 0x000fe20000400000 */
[----:B------:R-:W-:Y:S01]  /*2880*/  MUFU.EX2 R99, R99 ;  /* 0x0000006300637308 */ /* 0x000fe20000000800 */
[----:B------:R-:W-:-:S02]  /*2890*/  FMUL R58, R58, 1.4426950216293334961 ;  /* 0x3fb8aa3b3a3a7820 */ /* 0x000fc40000400000 */
[----:B------:R-:W-:Y:S02]  /*28a0*/  FMUL R57, R57, 1.4426950216293334961 ;  /* 0x3fb8aa3b39397820 */ /* 0x000fe40000400000 */
[----:B------:R-:W-:-:S03]  /*28b0*/  FMUL R56, R56, 1.4426950216293334961 ;  /* 0x3fb8aa3b38387820 */ /* 0x000fc60000400000 */
[----:B------:R-:W2:Y:S01]  /*28c0*/  MUFU.EX2 R92, R92 ;  /* 0x0000005c005c7308 */ /* 0x000ea20000000800 */
[----:B-1----:R-:W-:-:S05]  /*28d0*/  FADD R76, R101, R94 ;  /* 0x0000005e654c7221 */ /* 0x002fca0000000000 */
[----:B------:R-:W1:Y:S02]  /*28e0*/  SHFL.BFLY PT, R79, R76, 0x2, 0x1f ;  /* 0x0c401f004c4f7f89 */ /* 0x000e6400000e0000 */
[----:B------:R-:W-:Y:S01]  /*28f0*/  MUFU.EX2 R103, R58 ;  /* 0x0000003a00677308 */ /* 0x000fe20000000800 */
[----:B--2---:R-:W-:-:S07]  /*2900*/  FADD R77, R99, R92 ;  /* 0x0000005c634d7221 */ /* 0x004fce0000000000 */
[----:B------:R-:W2:Y:S01]  /*2910*/  MUFU.EX2 R90, R59 ;  /* 0x0000003b005a7308 */ /* 0x000ea20000000800 */
[----:B------:R-:W3:Y:S07]  /*2920*/  SHFL.BFLY PT, R78, R77, 0x2, 0x1f ;  /* 0x0c401f004d4e7f89 */ /* 0x000eee00000e0000 */
[----:B------:R4:W-:Y:S01]  /*2930*/  MUFU.EX2 R169, R57 ;  /* 0x0000003900a97308 */ /* 0x0009e20000000800 */
[----:B-1----:R-:W-:-:S07]  /*2940*/  FADD R79, R76, R79 ;  /* 0x0000004f4c4f7221 */ /* 0x002fce0000000000 */
[----:B------:R1:W5:Y:S01]  /*2950*/  MUFU.EX2 R88, R56 ;  /* 0x0000003800587308 */ /* 0x0003620000000800 */
[----:B--2---:R-:W-:Y:S01]  /*2960*/  FADD R58, R103, R90 ;  /* 0x0000005a673a7221 */ /* 0x004fe20000000000 */
[----:B------:R-:W2:Y:S01]  /*2970*/  SHFL.BFLY PT, R76, R79, 0x1, 0x1f ;  /* 0x0c201f004f4c7f89 */ /* 0x000ea200000e0000 */
[----:B----4-:R-:W-:-:S03]  /*2980*/  FADD R57, -R166, R105 ;  /* 0x00000069a6397221 */ /* 0x010fc60000000100 */
[----:B------:R-:W4:Y:S01]  /*2990*/  SHFL.BFLY PT, R81, R58, 0x2, 0x1f ;  /* 0x0c401f003a517f89 */ /* 0x000f2200000e0000 */
[----:B------:R-:W-:Y:S02]  /*29a0*/  FMUL R57, R57, 1.4426950216293334961 ;  /* 0x3fb8aa3b39397820 */ /* 0x000fe40000400000 */
[----:B-1----:R-:W-:Y:S02]  /*29b0*/  FADD R56, -R141, R138 ;  /* 0x0000008a8d387221 */ /* 0x002fe40000000100 */
[----:B------:R1:W0:Y:S01]  /*29c0*/  MUFU.EX2 R105, R57 ;  /* 0x0000003900697308 */ /* 0x0002220000000800 */
[----:B---3--:R-:W-:Y:S02]  /*29d0*/  FADD R78, R77, R78 ;  /* 0x0000004e4d4e7221 */ /* 0x008fe40000000000 */
[----:B------:R-:W-:Y:S02]  /*29e0*/  FMUL R138, R56, 1.4426950216293334961 ;  /* 0x3fb8aa3b388a7820 */ /* 0x000fe40000400000 */
[----:B-----5:R-:W-:Y:S01]  /*29f0*/  FADD R59, R169, R88 ;  /* 0x00000058a93b7221 */ /* 0x020fe20000000000 */
[----:B------:R-:W3:Y:S01]  /*2a00*/  SHFL.BFLY PT, R77, R78, 0x1, 0x1f ;  /* 0x0c201f004e4d7f89 */ /* 0x000ee200000e0000 */
[----:B------:R-:W-:-:S02]  /*2a10*/  FADD R56, -R168, R139 ;  /* 0x0000008ba8387221 */ /* 0x000fc40000000100 */
[----:B------:R-:W0:Y:S02]  /*2a20*/  MUFU.EX2 R138, R138 ;  /* 0x0000008a008a7308 */ /* 0x000e240000000800 */
[----:B0-----:R-:W0:Y:S01]  /*2a30*/  SHFL.BFLY PT, R80, R59, 0x2, 0x1f ;  /* 0x0c401f003b507f89 */ /* 0x001e2200000e0000 */
[----:B------:R-:W-:Y:S02]  /*2a40*/  FMUL R139, R56, 1.4426950216293334961 ;  /* 0x3fb8aa3b388b7820 */ /* 0x000fe40000400000 */
[----:B------:R-:W-:Y:S02]  /*2a50*/  FADD R56, -R167, R140 ;  /* 0x0000008ca7387221 */ /* 0x000fe40000000100 */
[----:B--2---:R-:W-:Y:S02]  /*2a60*/  FADD R76, R79, R76 ;  /* 0x0000004c4f4c7221 */ /* 0x004fe40000000000 */
[----:B------:R-:W-:Y:S01]  /*2a70*/  FMUL R56, R56, 1.4426950216293334961 ;  /* 0x3fb8aa3b38387820 */ /* 0x000fe20000400000 */
[----:B------:R-:W2:Y:S01]  /*2a80*/  MUFU.EX2 R139, R139 ;  /* 0x0000008b008b7308 */ /* 0x000ea20000000800 */
[----:B----4-:R-:W-:-:S05]  /*2a90*/  FADD R81, R58, R81 ;  /* 0x000000513a517221 */ /* 0x010fca0000000000 */
[----:B------:R4:W2:Y:S02]  /*2aa0*/  SHFL.BFLY PT, R58, R81, 0x1, 0x1f ;  /* 0x0c201f00513a7f89 */ /* 0x0008a400000e0000 */
[----:B------:R4:W2:Y:S01]  /*2ab0*/  MUFU.EX2 R140, R56 ;  /* 0x00000038008c7308 */ /* 0x0008a20000000800 */
[----:B---3--:R-:W-:Y:S02]  /*2ac0*/  FADD R78, R78, R77 ;  /* 0x0000004d4e4e7221 */ /* 0x008fe40000000000 */
[----:B0-----:R-:W-:-:S05]  /*2ad0*/  FADD R80, R59, R80 ;  /* 0x000000503b507221 */ /* 0x001fca0000000000 */
[----:B-1----:R4:W0:Y:S04]  /*2ae0*/  SHFL.BFLY PT, R57, R80, 0x1, 0x1f ;  /* 0x0c201f0050397f89 */ /* 0x00282800000e0000 */
[----:B------:R-:W-:Y:S06]  /*2af0*/  BAR.SYNC.DEFER_BLOCKING 0x0 ;  /* 0x0000000000007b1d */ /* 0x000fec0000010000 */
[----:B------:R-:W-:Y:S05]  /*2b00*/  @P1 BRA `(.L_x_6) ;  /* 0x0000002000001947 */ /* 0x000fea0003800000 */
[----:B--2-4-:R1:W-:Y:S04]  /*2b10*/  STS [R33], R76 ;  /* 0x0000004c21007388 */ /* 0x0143e80000000800 */
[----:B------:R1:W-:Y:S02]  /*2b20*/  STS [R41], R78 ;  /* 0x0000004e29007388 */ /* 0x0003e40000000800 */
.L_x_6:
[----:B--2-4-:R-:W-:Y:S05]  /*2b30*/  BSYNC B0 ;  /* 0x0000000000007941 */ /* 0x014fea0003800000 */
.L_x_5:
[----:B------:R-:W-:Y:S01]  /*2b40*/  BSSY B0, `(.L_x_7) ;  /* 0x0000006000007945 */ /* 0x000fe20003800000 */
[----:B------:R-:W-:-:S02]  /*2b50*/  FADD R81, R81, R58 ;  /* 0x0000003a51517221 */ /* 0x000fc40000000000 */
[----:B0-----:R-:W-:Y:S01]  /*2b60*/  FADD R80, R80, R57 ;  /* 0x0000003950507221 */ /* 0x001fe20000000000 */
[----:B------:R-:W-:Y:S05]  /*2b70*/  @P1 BRA `(.L_x_8) ;  /* 0x0000002000001947 */ /* 0x000fea0003800000 */
[----:B------:R0:W-:Y:S04]  /*2b80*/  STS [R42], R81 ;  /* 0x000000512a007388 */ /* 0x0001e80000000800 */
[----:B------:R0:W-:Y:S02]  /*2b90*/  @!P1 STS [R43], R80 ;  /* 0x000000502b009388 */ /* 0x0001e40000000800 */
.L_x_8:
[----:B------:R-:W-:Y:S05]  /*2ba0*/  BSYNC B0 ;  /* 0x0000000000007941 */ /* 0x000fea0003800000 */
.L_x_7:
[----:B------:R-:W-:Y:S01]  /*2bb0*/  BAR.SYNC.DEFER_BLOCKING 0x0 ;  /* 0x0000000000007b1d */ /* 0x000fe20000010000 */
[----:B------:R-:W-:-:S04]  /*2bc0*/  IMAD.WIDE R96, R24, 0x2, R160 ;  /* 0x0000000218607825 */ /* 0x000fc800078e02a0 */
[----:B------:R-:W-:-:S04]  /*2bd0*/  IMAD.WIDE R82, R24, 0x2, R162 ;  /* 0x0000000218527825 */ /* 0x000fc800078e02a2 */
[----:B-1----:R-:W-:Y:S01]  /*2be0*/  IMAD.WIDE R76, R24, 0x2, R158 ;  /* 0x00000002184c7825 */ /* 0x002fe200078e029e */
[----:B------:R-:W1:Y:S04]  /*2bf0*/  LDS R56, [R12.X4] ;  /* 0x000000000c387984 */ /* 0x000e680000004800 */
[----:B-1----:R-:W1:Y:S02]  /*2c00*/  SHFL.BFLY PT, R57, R56, 0x4, 0x1f ;  /* 0x0c801f0038397f89 */ /* 0x002e6400000e0000 */
[----:B-1----:R-:W-:-:S05]  /*2c10*/  FADD R57, R56, R57 ;  /* 0x0000003938397221 */ /* 0x002fca0000000000 */
[----:B------:R-:W1:Y:S02]  /*2c20*/  SHFL.BFLY PT, R58, R57, 0x2, 0x1f ;  /* 0x0c401f00393a7f89 */ /* 0x000e6400000e0000 */
[----:B-1----:R-:W-:-:S05]  /*2c30*/  FADD R78, R57, R58 ;  /* 0x0000003a394e7221 */ /* 0x002fca0000000000 */
[----:B------:R-:W1:Y:S02]  /*2c40*/  SHFL.BFLY PT, R59, R78, 0x1, 0x1f ;  /* 0x0c201f004e3b7f89 */ /* 0x000e6400000e0000 */
[----:B-1----:R-:W-:Y:S02]  /*2c50*/  FADD R79, R78, R59 ;  /* 0x0000003b4e4f7221 */ /* 0x002fe40000000000 */
[----:B------:R-:W-:-:S03]  /*2c60*/  IMAD.WIDE R56, R24, 0x2, R146 ;  /* 0x0000000218387825 */ /* 0x000fc600078e0292 */
[----:B------:R1:W-:Y:S01]  /*2c70*/  @!P0 STS [R12.X4], R79 ;  /* 0x0000004f0c008388 */ /* 0x0003e20000004800 */
[----:B------:R-:W-:-:S03]  /*2c80*/  IMAD.WIDE R58, R24, 0x2, R156 ;  /* 0x00000002183a7825 */ /* 0x000fc600078e029c */
[----:B------:R-:W-:Y:S01]  /*2c90*/  BAR.SYNC.DEFER_BLOCKING 0x0 ;  /* 0x0000000000007b1d */ /* 0x000fe20000010000 */
[----:B0-----:R-:W-:-:S04]  /*2ca0*/  IMAD.WIDE R80, R24, 0x2, R150 ;  /* 0x0000000218507825 */ /* 0x001fc800078e0296 */
[----:B------:R-:W-:-:S04]  /*2cb0*/  IMAD.WIDE R86, R24, 0x2, R152 ;  /* 0x0000000218567825 */ /* 0x000fc800078e0298 */
[----:B-1----:R-:W-:-:S04]  /*2cc0*/  IMAD.WIDE R78, R24, 0x2, R148 ;  /* 0x00000002184e7825 */ /* 0x002fc800078e0294 */
[----:B------:R-:W-:-:S04]  /*2cd0*/  IMAD.WIDE R84, R24, 0x2, R142 ;  /* 0x0000000218547825 */ /* 0x000fc800078e028e */
[C---:B------:R-:W-:Y:S01]  /*2ce0*/  IMAD.WIDE R236, R24.reuse, 0x2, R144 ;  /* 0x0000000218ec7825 */ /* 0x040fe200078e0290 */
[----:B------:R0:W2:Y:S04]  /*2cf0*/  LDG.E.U16 R96, [R96.64] ;  /* 0x0000000660607981 */ /* 0x0000a8000c1e1500 */
[----:B------:R1:W3:Y:S04]  /*2d00*/  LDG.E.U16 R93, [R82.64] ;  /* 0x00000006525d7981 */ /* 0x0002e8000c1e1500 */
[----:B------:R4:W5:Y:S04]  /*2d10*/  LDG.E.U16 R91, [R76.64] ;  /* 0x000000064c5b7981 */ /* 0x000968000c1e1500 */
[----:B0-----:R0:W2:Y:S01]  /*2d20*/  LDG.E.U16 R97, [R56.64] ;  /* 0x0000000638617981 */ /* 0x0010a2000c1e1500 */
[----:B-1----:R-:W-:-:S03]  /*2d30*/  IMAD.WIDE R82, R24, 0x2, R136 ;  /* 0x0000000218527825 */ /* 0x002fc600078e0288 */
[----:B------:R1:W2:Y:S01]  /*2d40*/  LDG.E.U16 R251, [R58.64] ;  /* 0x000000063afb7981 */ /* 0x0002a2000c1e1500 */
[----:B----4-:R-:W-:-:S03]  /*2d50*/  IMAD.WIDE R76, R24, 0x2, R134 ;  /* 0x00000002184c7825 */ /* 0x010fc600078e0286 */
[----:B------:R4:W2:Y:S01]  /*2d60*/  LDG.E.U16 R95, [R80.64] ;  /* 0x00000006505f7981 */ /* 0x0008a2000c1e1500 */
[----:B0-----:R-:W-:-:S03]  /*2d70*/  IMAD.WIDE R56, R24, 0x2, R126 ;  /* 0x0000000218387825 */ /* 0x001fc600078e027e */
[----:B------:R0:W2:Y:S01]  /*2d80*/  LDG.E.U16 R247, [R78.64] ;  /* 0x000000064ef77981 */ /* 0x0000a2000c1e1500 */
[----:B-1----:R-:W-:-:S03]  /*2d90*/  IMAD.WIDE R58, R24, 0x2, R132 ;  /* 0x00000002183a7825 */ /* 0x002fc600078e0284 */
[----:B------:R1:W2:Y:S01]  /*2da0*/  LDG.E.U16 R249, [R86.64] ;  /* 0x0000000656f97981 */ /* 0x0002a2000c1e1500 */
[----:B----4-:R-:W-:-:S03]  /*2db0*/  IMAD.WIDE R80, R24, 0x2, R124 ;  /* 0x0000000218507825 */ /* 0x010fc600078e027c */
[----:B------:R4:W2:Y:S01]  /*2dc0*/  LDG.E.U16 R173, [R84.64] ;  /* 0x0000000654ad7981 */ /* 0x0008a2000c1e1500 */
[----:B0-----:R-:W-:-:S03]  /*2dd0*/  IMAD.WIDE R78, R24, 0x2, R122 ;  /* 0x00000002184e7825 */ /* 0x001fc600078e027a */
[----:B------:R0:W2:Y:S01]  /*2de0*/  LDG.E.U16 R100, [R56.64] ;  /* 0x0000000638647981 */ /* 0x0000a2000c1e1500 */
[----:B------:R-:W-:-:S03]  /*2df0*/  IMAD.WIDE R170, R24, 0x2, R154 ;  /* 0x0000000218aa7825 */ /* 0x000fc600078e029a */
        /* <DEDUP_REMOVED lines=12> */
[----:B0-----:R0:W4:Y:S01]  /*2ec0*/  LDG.E.U16 R237, [R80.64] ;  /* 0x0000000650ed7981 */ /* 0x001122000c1e1500 */
[----:B------:R-:W-:-:S03]  /*2ed0*/  IMAD.WIDE R170, R24, 0x2, R130 ;  /* 0x0000000218aa7825 */ /* 0x000fc600078e0282 */
[----:B------:R0:W4:Y:S01]  /*2ee0*/  LDG.E.U16 R236, [R78.64] ;  /* 0x000000064eec7981 */ /* 0x000122000c1e1500 */
[----:B-1----:R-:W-:-:S03]  /*2ef0*/  IMAD.WIDE R86, R24, 0x2, R116 ;  /* 0x0000000218567825 */ /* 0x002fc600078e0274 */
[----:B------:R1:W4:Y:S01]  /*2f00*/  LDG.E.U16 R238, [R84.64] ;  /* 0x0000000654ee7981 */ /* 0x000322000c1e1500 */
[----:B0-----:R-:W-:-:S03]  /*2f10*/  IMAD.WIDE R80, R24, 0x2, R48 ;  /* 0x0000000218507825 */ /* 0x001fc600078e0230 */
[----:B------:R0:W4:Y:S01]  /*2f20*/  LDG.E.U16 R246, [R56.64] ;  /* 0x0000000638f67981 */ /* 0x000122000c1e1500 */
        /* <DEDUP_REMOVED lines=9> */
[----:B------:R-:W4:Y:S01]  /*2fc0*/  LDG.E.U16 R81, [R80.64] ;  /* 0x0000000650517981 */ /* 0x000f22000c1e1500 */
[----:B0-----:R-:W-:-:S03]  /*2fd0*/  IMAD.WIDE R58, R24, 0x2, R50 ;  /* 0x00000002183a7825 */ /* 0x001fc600078e0232 */
[----:B------:R-:W4:Y:S04]  /*2fe0*/  LDG.E.U16 R79, [R78.64] ;  /* 0x000000064e4f7981 */ /* 0x000f28000c1e1500 */
[----:B------:R0:W4:Y:S04]  /*2ff0*/  LDG.E.U16 R87, [R86.64] ;  /* 0x0000000656577981 */ /* 0x000128000c1e1500 */
[----:B------:R1:W4:Y:S04]  /*3000*/  LDG.E.U16 R85, [R84.64] ;  /* 0x0000000654557981 */ /* 0x000328000c1e1500 */
[----:B------:R-:W4:Y:S04]  /*3010*/  LDG.E.U16 R248, [R82.64] ;  /* 0x0000000652f87981 */ /* 0x000f28000c1e1500 */
[----:B------:R-:W4:Y:S04]  /*3020*/  LDG.E.U16 R250, [R76.64] ;  /* 0x000000064cfa7981 */ /* 0x000f28000c1e1500 */
[----:B------:R-:W4:Y:S04]  /*3030*/  LDG.E.U16 R252, [R58.64] ;  /* 0x000000063afc7981 */ /* 0x000f28000c1e1500 */
[----:B------:R-:W4:Y:S01]  /*3040*/  LDG.E.U16 R57, [R56.64] ;  /* 0x0000000638397981 */ /* 0x000f22000c1e1500 */
[----:B------:R-:W-:-:S03]  /*3050*/  F2FP.BF16.PACK_AB R88, R88, R169 ;  /* 0x000000a95858723e */ /* 0x000fc600000010ff */
[----:B------:R-:W-:Y:S04]  /*3060*/  LDS R169, [R13.X8] ;  /* 0x000000000da97984 */ /* 0x000fe80000008800 */
[----:B------:R-:W-:Y:S04]  /*3070*/  LDS R170, [R35] ;  /* 0x0000000023aa7984 */ /* 0x000fe80000000800 */
[----:B------:R-:W-:Y:S04]  /*3080*/  LDS R171, [R36] ;  /* 0x0000000024ab7984 */ /* 0x000fe80000000800 */
[----:B------:R-:W-:Y:S04]  /*3090*/  LDS R172, [R37] ;  /* 0x0000000025ac7984 */ /* 0x000fe80000000800 */
[----:B------:R-:W-:Y:S01]  /*30a0*/  BAR.SYNC.DEFER_BLOCKING 0x0 ;  /* 0x0000000000007b1d */ /* 0x000fe20000010000 */
[----:B------:R-:W-:-:S02]  /*30b0*/  F2FP.BF16.PACK_AB R101, R94, R101 ;  /* 0x000000655e65723e */ /* 0x000fc400000010ff */
[----:B------:R-:W-:Y:S02]  /*30c0*/  F2FP.BF16.PACK_AB R99, R92, R99 ;  /* 0x000000635c63723e */ /* 0x000fe400000010ff */
[----:B------:R-:W-:Y:S01]  /*30d0*/  F2FP.BF16.PACK_AB R90, R90, R103 ;  /* 0x000000675a5a723e */ /* 0x000fe200000010ff */
[C---:B------:R-:W-:Y:S02]  /*30e0*/  FMUL R60, R105.reuse, R60 ;  /* 0x0000003c693c7220 */ /* 0x040fe40000400000 */
[C---:B------:R-:W-:Y:S02]  /*30f0*/  FMUL R61, R105.reuse, R61 ;  /* 0x0000003d693d7220 */ /* 0x040fe40000400000 */
[C---:B------:R-:W-:Y:S02]  /*3100*/  FMUL R62, R138.reuse, R62 ;  /* 0x0000003e8a3e7220 */ /* 0x040fe40000400000 */
[----:B------:R-:W-:Y:S02]  /*3110*/  FMUL R63, R138, R63 ;  /* 0x0000003f8a3f7220 */ /* 0x000fe40000400000 */
[----:B------:R-:W-:-:S02]  /*3120*/  FMUL R64, R105, R64 ;  /* 0x0000004069407220 */ /* 0x000fc40000400000 */
[----:B------:R-:W-:Y:S02]  /*3130*/  FMUL R65, R105, R65 ;  /* 0x0000004169417220 */ /* 0x000fe40000400000 */
[C---:B------:R-:W-:Y:S02]  /*3140*/  FMUL R66, R138.reuse, R66 ;  /* 0x000000428a427220 */ /* 0x040fe40000400000 */
[----:B------:R-:W-:Y:S02]  /*3150*/  FMUL R67, R138, R67 ;  /* 0x000000438a437220 */ /* 0x000fe40000400000 */
[C---:B-1----:R-:W-:Y:S02]  /*3160*/  FMUL R84, R139.reuse, R68 ;  /* 0x000000448b547220 */ /* 0x042fe40000400000 */
[----:B0-----:R-:W-:Y:S02]  /*3170*/  FMUL R86, R140, R70 ;  /* 0x000000468c567220 */ /* 0x001fe40000400000 */
[----:B------:R-:W-:-:S02]  /*3180*/  FMUL R72, R139, R72 ;  /* 0x000000488b487220 */ /* 0x000fc40000400000 */
[C---:B------:R-:W-:Y:S02]  /*3190*/  FMUL R73, R139.reuse, R73 ;  /* 0x000000498b497220 */ /* 0x040fe40000400000 */
[C---:B------:R-:W-:Y:S02]  /*31a0*/  FMUL R74, R140.reuse, R74 ;  /* 0x0000004a8c4a7220 */ /* 0x040fe40000400000 */
[----:B------:R-:W-:Y:S01]  /*31b0*/  FMUL R75, R140, R75 ;  /* 0x0000004b8c4b7220 */ /* 0x000fe20000400000 */
[----:B---3--:R-:W-:Y:S04]  /*31c0*/  STS.U16 [R6], R93 ;  /* 0x0000005d06007388 */ /* 0x008fe80000000400 */
[----:B-----5:R-:W-:Y:S04]  /*31d0*/  STS.U16 [R6+0x400], R91 ;  /* 0x0004005b06007388 */ /* 0x020fe80000000400 */
[----:B--2---:R-:W-:Y:S04]  /*31e0*/  STS.U16 [R6+0x1000], R97 ;  /* 0x0010006106007388 */ /* 0x004fe80000000400 */
        /* <DEDUP_REMOVED lines=24> */
[----:B------:R0:W-:Y:S04]  /*3370*/  STS.U16 [R22+0x2e00], R85 ;  /* 0x002e005516007388 */ /* 0x0001e80000000400 */
[----:B------:R-:W-:Y:S04]  /*3380*/  STS.U16 [R22+0x3200], R248 ;  /* 0x003200f816007388 */ /* 0x000fe80000000400 */
[----:B------:R-:W-:Y:S04]  /*3390*/  STS.U16 [R22+0x3600], R250 ;  /* 0x003600fa16007388 */ /* 0x000fe80000000400 */
[----:B------:R-:W-:Y:S04]  /*33a0*/  STS.U16 [R22+0x3a00], R252 ;  /* 0x003a00fc16007388 */ /* 0x000fe80000000400 */
[----:B------:R-:W-:Y:S04]  /*33b0*/  STS.U16 [R22+0x3e00], R57 ;  /* 0x003e003916007388 */ /* 0x000fe80000000400 */
[----:B------:R-:W-:Y:S04]  /*33c0*/  STS [R19+0x6000], R101 ;  /* 0x0060006513007388 */ /* 0x000fe80000000800 */
[----:B------:R-:W-:Y:S04]  /*33d0*/  STS [R19+0x6400], R99 ;  /* 0x0064006313007388 */ /* 0x000fe80000000800 */
[----:B------:R-:W-:Y:S04]  /*33e0*/  STS [R19+0x6800], R90 ;  /* 0x0068005a13007388 */ /* 0x000fe80000000800 */
[----:B------:R-:W-:Y:S04]  /*33f0*/  STS [R19+0x6c00], R88 ;  /* 0x006c005813007388 */ /* 0x000fe80000000800 */
[----:B------:R-:W-:Y:S06]  /*3400*/  BAR.SYNC.DEFER_BLOCKING 0x0 ;  /* 0x0000000000007b1d */ /* 0x000fec0000010000 */
[----:B------:R-:W-:Y:S04]  /*3410*/  LDSM.16.M88.4 R80, [R34+0x6000] ;  /* 0x006000002250783b */ /* 0x000fe80000000200 */
[----:B------:R-:W1:Y:S04]  /*3420*/  LDSM.16.M88.4 R76, [R18] ;  /* 0x00000000124c783b */ /* 0x000e680000000200 */
[----:B------:R-:W2:Y:S04]  /*3430*/  LDSM.16.M88.4 R56, [R18+0x2000] ;  /* 0x002000001238783b */ /* 0x000ea80000000200 */
[----:B------:R-:W3:Y:S04]  /*3440*/  LDSM.16.M88.4 R92, [R34+0x6800] ;  /* 0x00680000225c783b */ /* 0x000ee80000000200 */
[----:B------:R-:W4:Y:S01]  /*3450*/  LDSM.16.M88.4 R88, [R44+0x6800] ;  /* 0x006800002c58783b */ /* 0x000f220000000200 */
[----:B0-----:R-:W-:-:S02]  /*3460*/  FMUL R85, R139, R69 ;  /* 0x000000458b557220 */ /* 0x001fc40000400000 */
[----:B------:R-:W-:Y:S01]  /*3470*/  FMUL R87, R140, R71 ;  /* 0x000000478c577220 */ /* 0x000fe20000400000 */
[----:B------:R-:W-:Y:S04]  /*3480*/  LDSM.16.M88.4 R96, [R7+0x6000] ;  /* 0x006000000760783b */ /* 0x000fe80000000200 */
[----:B------:R-:W-:Y:S04]  /*3490*/  LDSM.16.M88.4 R68, [R25] ;  /* 0x000000001944783b */ /* 0x000fe80000000200 */
[----:B------:R-:W-:Y:S01]  /*34a0*/  LDSM.16.M88.4 R100, [R7+0x6800] ;  /* 0x006800000764783b */ /* 0x000fe20000000200 */
[C---:B-1----:R-:W-:Y:S08]  /*34b0*/  HMMA.16816.F32.BF16 R60, R80.reuse, R76, R60 ;  /* 0x0000004c503c723c */ /* 0x042ff0000004183c */
[----:B--2---:R-:W-:Y:S01]  /*34c0*/  HMMA.16816.F32.BF16 R64, R80, R56, R64 ;  /* 0x000000385040723c */ /* 0x004fe20000041840 */
[----:B------:R-:W0:Y:S07]  /*34d0*/  LDSM.16.M88.4 R80, [R44+0x6000] ;  /* 0x006000002c50783b */ /* 0x000e2e0000000200 */
[C---:B---3--:R-:W-:Y:S08]  /*34e0*/  HMMA.16816.F32.BF16 R84, R92.reuse, R76, R84 ;  /* 0x0000004c5c54723c */ /* 0x048ff00000041854 */
[----:B------:R-:W-:Y:S01]  /*34f0*/  HMMA.16816.F32.BF16 R92, R92, R56, R72 ;  /* 0x000000385c5c723c */ /* 0x000fe20000041848 */
[----:B------:R-:W1:Y:S11]  /*3500*/  LDSM.16.M88.4 R72, [R25+0x2000] ;  /* 0x002000001948783b */ /* 0x000e760000000200 */
[----:B------:R-:W-:Y:S04]  /*3510*/  @!UPT UIADD3 URZ, URZ, URZ, URZ ;  /* 0x0000003f3f3ff290 */ /* 0x000fe8000fffe03f */
[C---:B----4-:R-:W-:Y:S08]  /*3520*/  HMMA.16816.F32.BF16 R84, R88.reuse, R78, R84 ;  /* 0x0000004e5854723c */ /* 0x050ff00000041854 */
[----:B------:R-:W-:Y:S08]  /*3530*/  HMMA.16816.F32.BF16 R92, R88, R58, R92 ;  /* 0x0000003a585c723c */ /* 0x000ff0000004185c */
[C---:B0-----:R-:W-:Y:S01]  /*3540*/  HMMA.16816.F32.BF16 R60, R80.reuse, R78, R60 ;  /* 0x0000004e503c723c */ /* 0x041fe2000004183c */
[----:B------:R-:W0:Y:S07]  /*3550*/  LDSM.16.M88.4 R76, [R23+0x6000] ;  /* 0x00600000174c783b */ /* 0x000e2e0000000200 */
[----:B------:R-:W-:Y:S01]  /*3560*/  HMMA.16816.F32.BF16 R64, R80, R58, R64 ;  /* 0x0000003a5040723c */ /* 0x000fe20000041840 */
[----:B------:R-:W2:Y:S07]  /*3570*/  LDSM.16.M88.4 R56, [R23+0x6800] ;  /* 0x006800001738783b */ /* 0x000eae0000000200 */
[-C--:B------:R-:W-:Y:S08]  /*3580*/  HMMA.16816.F32.BF16 R84, R100, R68.reuse, R84 ;  /* 0x000000446454723c */ /* 0x080ff00000041854 */
[C---:B------:R-:W-:Y:S08]  /*3590*/  HMMA.16816.F32.BF16 R60, R96.reuse, R68, R60 ;  /* 0x00000044603c723c */ /* 0x040ff0000004183c */
[-C--:B-1----:R-:W-:Y:S08]  /*35a0*/  HMMA.16816.F32.BF16 R64, R96, R72.reuse, R64 ;  /* 0x000000486040723c */ /* 0x082ff00000041840 */
[----:B------:R-:W-:Y:S01]  /*35b0*/  HMMA.16816.F32.BF16 R92, R100, R72, R92 ;  /* 0x00000048645c723c */ /* 0x000fe2000004185c */
[----:B------:R-:W-:-:S06]  /*35c0*/  UIADD3 UR4, UR4, 0x40, URZ ;  /* 0x0000004004047890 */ /* 0x000fcc000fffe03f */
[----:B------:R-:W-:Y:S01]  /*35d0*/  ISETP.LE.AND P2, PT, R8, UR4, PT ;  /* 0x0000000408007c0c */ /* 0x000fe2000bf43270 */
[----:B0-----:R-:W-:Y:S01]  /*35e0*/  HMMA.16816.F32.BF16 R60, R76, R70, R60 ;  /* 0x000000464c3c723c */ /* 0x001fe2000004183c */
[----:B------:R-:W-:-:S07]  /*35f0*/  FFMA R10, R105, R10, R169 ;  /* 0x0000000a690a7223 */ /* 0x000fce00000000a9 */
[----:B------:R-:W-:Y:S01]  /*3600*/  HMMA.16816.F32.BF16 R64, R76, R74, R64 ;  /* 0x0000004a4c40723c */ /* 0x000fe20000041840 */
[----:B------:R-:W-:Y:S02]  /*3610*/  FFMA R11, R138, R11, R170 ;  /* 0x0000000b8a0b7223 */ /* 0x000fe400000000aa */
[----:B------:R-:W-:-:S05]  /*3620*/  FFMA R104, R139, R104, R171 ;  /* 0x000000688b687223 */ /* 0x000fca00000000ab */
[----:B--2---:R-:W-:Y:S01]  /*3630*/  HMMA.16816.F32.BF16 R68, R56, R70, R84 ;  /* 0x000000463844723c */ /* 0x004fe20000041854 */
[----:B------:R-:W-:Y:S01]  /*3640*/  FFMA R45, R140, R45, R172 ;  /* 0x0000002d8c2d7223 */ /* 0x000fe200000000ac */
[----:B------:R-:W-:-:S06]  /*3650*/  MOV R139, R168 ;  /* 0x000000a8008b7202 */ /* 0x000fcc0000000f00 */
[----:B------:R-:W-:Y:S01]  /*3660*/  HMMA.16816.F32.BF16 R72, R56, R74, R92 ;  /* 0x0000004a3848723c */ /* 0x000fe2000004185c */
[----:B------:R-:W-:-:S06]  /*3670*/  IMAD.MOV.U32 R105, RZ, RZ, R166 ;  /* 0x000000ffff697224 */ /* 0x000fcc00078e00a6 */
[----:B------:R-:W-:Y:S01]  /*3680*/  MOV R56, 0x40 ;  /* 0x0000004000387802 */ /* 0x000fe20000000f00 */
[----:B------:R-:W-:Y:S02]  /*3690*/  IMAD.MOV.U32 R138, RZ, RZ, R141 ;  /* 0x000000ffff8a7224 */ /* 0x000fe400078e008d */
[----:B------:R-:W-:Y:S02]  /*36a0*/  IMAD.MOV.U32 R140, RZ, RZ, R167 ;  /* 0x000000ffff8c7224 */ /* 0x000fe400078e00a7 */
[C---:B------:R-:W-:Y:S02]  /*36b0*/  IMAD R9, R56.reuse, c[0x0][0x1a4], R9 ;  /* 0x0000690038097a24 */ /* 0x040fe400078e0209 */
[----:B------:R-:W-:Y:S01]  /*36c0*/  IMAD R24, R56, c[0x0][0x1b4], R24 ;  /* 0x00006d0038187a24 */ /* 0x000fe200078e0218 */
[----:B------:R-:W-:Y:S01]  /*36d0*/  @P2 CALL.REL.NOINC `(.L_x_0) ;  /* 0x0000001000002944 */ /* 0x000fe20003c00000 */
[----:B------:R-:W-:Y:S05]  /*36e0*/  BRA `(.L_x_9) ;  /* 0xffffe34000007947 */ /* 0x000fea000383ffff */
.L_x_0:
[----:B------:R-:W-:Y:S01]  /*36f0*/  IMAD R7, R2, c[0x0][0x1c0], RZ ;  /* 0x0000700002077a24 */ /* 0x000fe200078e02ff */
[----:B------:R-:W-:Y:S01]  /*3700*/  MOV R21, R10 ;  /* 0x0000000a00157202 */ /* 0x000fe20000000f00 */
[----:B------:R-:W-:Y:S01]  /*3710*/  IMAD R9, R3, c[0x0][0x1c4], RZ ;  /* 0x0000710003097a24 */ /* 0x000fe200078e02ff */
[----:B------:R-:W-:Y:S01]  /*3720*/  MOV R18, R11 ;  /* 0x0000000b00127202 */ /* 0x000fe20000000f00 */
[----:B------:R-:W-:Y:S01]  /*3730*/  IMAD R28, R14, 0x4, R15 ;  /* 0x000000040e1c7824 */ /* 0x000fe200078e020f */
[----:B------:R-:W-:Y:S01]  /*3740*/  FSETP.GEU.AND P3, PT, R21, 1.175494350822287508e-38, PT ;  /* 0x008000001500780b */ /* 0x000fe20003f6e000 */
[----:B------:R-:W-:Y:S01]  /*3750*/  IMAD.SHL.U32 R8, R7, 0x2, RZ ;  /* 0x0000000207087824 */ /* 0x000fe200078e00ff */
[----:B------:R-:W-:Y:S01]  /*3760*/  FSETP.GEU.AND P6, PT, R18, 1.175494350822287508e-38, PT ;  /* 0x008000001200780b */ /* 0x000fe20003fce000 */
[----:B------:R-:W-:Y:S01]  /*3770*/  IMAD.SHL.U32 R15, R9, 0x2, RZ ;  /* 0x00000002090f7824 */ /* 0x000fe200078e00ff */
[----:B------:R-:W-:Y:S01]  /*3780*/  FSETP.GEU.AND P4, PT, R104, 1.175494350822287508e-38, PT ;  /* 0x008000006800780b */ /* 0x000fe20003f8e000 */
[----:B------:R-:W-:Y:S01]  /*3790*/  FMUL R6, R21, 8388608 ;  /* 0x4b00000015067820 */ /* 0x000fe20000400000 */
[----:B------:R-:W-:Y:S01]  /*37a0*/  FSETP.GEU.AND P5, PT, R45, 1.175494350822287508e-38, PT ;  /* 0x008000002d00780b */ /* 0x000fe20003fae000 */
[----:B------:R-:W-:Y:S01]  /*37b0*/  IMAD.HI R9, R9, 0x2, RZ ;  /* 0x0000000209097827 */ /* 0x000fe200078e02ff */
[----:B------:R-:W-:Y:S01]  /*37c0*/  BAR.SYNC.DEFER_BLOCKING 0x0 ;  /* 0x0000000000007b1d */ /* 0x000fe20000010000 */
[----:B------:R-:W-:-:S02]  /*37d0*/  IADD3 R36, P1, P2, R15, c[0x0][0x178], R8 ;  /* 0x00005e000f247a10 */ /* 0x000fc40007a3e008 */
[----:B------:R-:W-:Y:S01]  /*37e0*/  IMAD.HI R8, R7, 0x2, RZ ;  /* 0x0000000207087827 */ /* 0x000fe200078e02ff */
[----:B------:R-:W-:Y:S02]  /*37f0*/  FSEL R50, R6, R21, !P3 ;  /* 0x0000001506327208 */ /* 0x000fe40005800000 */
[----:B------:R-:W-:Y:S01]  /*3800*/  SHF.R.U32.HI R10, RZ, 0x1, R5 ;  /* 0x00000001ff0a7819 */ /* 0x000fe20000011605 */
[----:B------:R-:W-:Y:S01]  /*3810*/  FMUL R7, R18, 8388608 ;  /* 0x4b00000012077820 */ /* 0x000fe20000400000 */
[----:B------:R-:W-:Y:S01]  /*3820*/  IADD3.X R46, R9, c[0x0][0x17c], R8, P1, P2 ;  /* 0x00005f00092e7a10 */ /* 0x000fe20000fe4408 */
[----:B------:R-:W-:Y:S01]  /*3830*/  FMUL R8, R104, 8388608 ;  /* 0x4b00000068087820 */ /* 0x000fe20000400000 */
[----:B------:R-:W-:Y:S01]  /*3840*/  IADD3 R6, R50, -0x3f3504f3, RZ ;  /* 0xc0cafb0d32067810 */ /* 0x000fe20007ffe0ff */
[----:B------:R-:W-:Y:S01]  /*3850*/  IMAD.MOV.U32 R43, RZ, RZ, c[0x0][0x1c8] ;  /* 0x00007200ff2b7624 */ /* 0x000fe200078e00ff */
[----:B------:R-:W-:Y:S01]  /*3860*/  FSEL R77, R7, R18, !P6 ;  /* 0x00000012074d7208 */ /* 0x000fe20007000000 */
[----:B------:R-:W-:Y:S01]  /*3870*/  IMAD.MOV.U32 R47, RZ, RZ, 0x3dc6b27f ;  /* 0x3dc6b27fff2f7424 */ /* 0x000fe200078e00ff */
[----:B------:R-:W-:-:S02]  /*3880*/  LOP3.LUT R11, R6, 0xff800000, RZ, 0xc0, !PT ;  /* 0xff800000060b7812 */ /* 0x000fc400078ec0ff */
[----:B------:R-:W-:Y:S01]  /*3890*/  FSEL R52, R8, R104, !P4 ;  /* 0x0000006808347208 */ /* 0x000fe20006000000 */
[----:B------:R-:W-:Y:S01]  /*38a0*/  FMUL R8, R45, 8388608 ;  /* 0x4b0000002d087820 */ /* 0x000fe20000400000 */
[----:B------:R-:W-:Y:S01]  /*38b0*/  IADD3 R6, R77, -0x3f3504f3, RZ ;  /* 0xc0cafb0d4d067810 */ /* 0x000fe20007ffe0ff */
[----:B------:R-:W0:Y:S01]  /*38c0*/  I2F R7, R11 ;  /* 0x0000000b00077306 */ /* 0x000e220000201400 */
[----:B------:R-:W-:Y:S02]  /*38d0*/  FSETP.GT.AND P1, PT, |R45|, 8.50705917302346158658e+37, PT ;  /* 0x7e8000002d00780b */ /* 0x000fe40003f24200 */
[----:B------:R-:W-:Y:S02]  /*38e0*/  LOP3.LUT R14, R6, 0xff800000, RZ, 0xc0, !PT ;  /* 0xff800000060e7812 */ /* 0x000fe400078ec0ff */
[----:B------:R-:W-:Y:S01]  /*38f0*/  FSEL R79, R8, R45, !P5 ;  /* 0x0000002d084f7208 */ /* 0x000fe20006800000 */
[C---:B------:R-:W-:Y:S01]  /*3900*/  IMAD.SHL.U32 R8, R0.reuse, 0x10, RZ ;  /* 0x0000001000087824 */ /* 0x040fe200078e00ff */
[----:B------:R-:W-:Y:S01]  /*3910*/  LOP3.LUT R5, R0, 0x18, RZ, 0xc0, !PT ;  /* 0x0000001800057812 */ /* 0x000fe200078ec0ff */
[----:B------:R-:W1:Y:S01]  /*3920*/  I2F R9, R14 ;  /* 0x0000000e00097306 */ /* 0x000e620000201400 */
[----:B------:R-:W-:Y:S01]  /*3930*/  IADD3 R0, R79, -0x3f3504f3, RZ ;  /* 0xc0cafb0d4f007810 */ /* 0x000fe20007ffe0ff */
[----:B------:R-:W-:Y:S01]  /*3940*/  IMAD.IADD R38, R77, 0x1, -R14 ;  /* 0x000000014d267824 */ /* 0x000fe200078e0a0e */
[----:B------:R-:W-:Y:S01]  /*3950*/  FSETP.GEU.AND P2, PT, |R45|, 1.175494350822287508e-38, PT ;  /* 0x008000002d00780b */ /* 0x000fe20003f4e200 */
[----:B------:R-:W-:Y:S01]  /*3960*/  IMAD R17, R5, 0x40, R16 ;  /* 0x0000004005117824 */ /* 0x000fe200078e0210 */
[----:B------:R-:W-:Y:S01]  /*3970*/  ISETP.GE.U32.AND P0, PT, R12, 0x20, PT ;  /* 0x000000200c00780c */ /* 0x000fe20003f06070 */
[----:B------:R-:W-:Y:S01]  /*3980*/  @P1 FMUL R45, R45, 0.25 ;  /* 0x3e8000002d2d1820 */ /* 0x000fe20000400000 */
[----:B------:R-:W-:Y:S01]  /*3990*/  LOP3.LUT R16, R0, 0xff800000, RZ, 0xc0, !PT ;  /* 0xff80000000107812 */ /* 0x000fe200078ec0ff */
[----:B------:R-:W-:Y:S01]  /*39a0*/  @P1 FMUL R75, R75, 0.25 ;  /* 0x3e8000004b4b1820 */ /* 0x000fe20000400000 */
[----:B------:R-:W-:Y:S01]  /*39b0*/  LOP3.LUT R12, R8, 0x70, RZ, 0xc0, !PT ;  /* 0x00000070080c7812 */ /* 0x000fe200078ec0ff */
[----:B------:R-:W-:Y:S01]  /*39c0*/  @P1 FMUL R74, R74, 0.25 ;  /* 0x3e8000004a4a1820 */ /* 0x000fe20000400000 */
[----:B------:R-:W-:Y:S01]  /*39d0*/  FSEL R0, RZ, -23, P3 ;  /* 0xc1b80000ff007808 */ /* 0x000fe20001800000 */
[----:B------:R-:W-:Y:S01]  /*39e0*/  @P1 FMUL R71, R71, 0.25 ;  /* 0x3e80000047471820 */ /* 0x000fe20000400000 */
[----:B------:R-:W-:Y:S01]  /*39f0*/  IADD3 R6, R52, -0x3f3504f3, RZ ;  /* 0xc0cafb0d34067810 */ /* 0x000fe20007ffe0ff */
[----:B------:R-:W-:Y:S01]  /*3a00*/  @P1 FMUL R70, R70, 0.25 ;  /* 0x3e80000046461820 */ /* 0x000fe20000400000 */
[----:B------:R-:W-:Y:S01]  /*3a10*/  LEA.HI R49, R5, R12, RZ, 0x1f ;  /* 0x0000000c05317211 */ /* 0x000fe200078ff8ff */
[----:B0-----:R-:W-:Y:S01]  /*3a20*/  FFMA.FTZ R12, R7, 1.1920928955078125e-07, R0 ;  /* 0x34000000070c7823 */ /* 0x001fe20000010000 */
[----:B------:R-:W-:Y:S01]  /*3a30*/  FSEL R0, RZ, -23, P6 ;  /* 0xc1b80000ff007808 */ /* 0x000fe20003000000 */
[----:B------:R-:W-:Y:S01]  /*3a40*/  @!P2 FMUL R45, R45, 16777216 ;  /* 0x4b8000002d2da820 */ /* 0x000fe20000400000 */
[----:B------:R-:W-:Y:S01]  /*3a50*/  LOP3.LUT R15, R6, 0xff800000, RZ, 0xc0, !PT ;  /* 0xff800000060f7812 */ /* 0x000fe200078ec0ff */
[----:B------:R-:W-:Y:S01]  /*3a60*/  I2F R8, R16 ;  /* 0x0000001000087306 */ /* 0x000fe20000201400 */
[----:B------:R-:W-:Y:S01]  /*3a70*/  FSETP.GT.AND P3, PT, |R18|, 8.50705917302346158658e+37, PT ;  /* 0x7e8000001200780b */ /* 0x000fe20003f64200 */
[----:B-1----:R-:W-:Y:S01]  /*3a80*/  FFMA.FTZ R40, R9, 1.1920928955078125e-07, R0 ;  /* 0x3400000009287823 */ /* 0x002fe20000010000 */
[----:B------:R-:W-:Y:S01]  /*3a90*/  FSEL R5, RZ, -23, P4 ;  /* 0xc1b80000ff057808 */ /* 0x000fe20002000000 */
[----:B------:R-:W-:Y:S01]  /*3aa0*/  @!P2 FMUL R75, R75, 16777216 ;  /* 0x4b8000004b4ba820 */ /* 0x000fe20000400000 */
[----:B------:R-:W-:Y:S01]  /*3ab0*/  FSETP.GT.AND P1, PT, |R21|, 8.50705917302346158658e+37, PT ;  /* 0x7e8000001500780b */ /* 0x000fe20003f24200 */
[----:B------:R-:W-:Y:S01]  /*3ac0*/  @!P2 FMUL R74, R74, 16777216 ;  /* 0x4b8000004a4aa820 */ /* 0x000fe20000400000 */
[----:B------:R-:W-:Y:S01]  /*3ad0*/  FSETP.GT.AND P4, PT, |R104|, 8.50705917302346158658e+37, PT ;  /* 0x7e8000006800780b */ /* 0x000fe20003f84200 */
[----:B------:R-:W0:Y:S01]  /*3ae0*/  I2F R6, R15 ;  /* 0x0000000f00067306 */ /* 0x000e220000201400 */
[----:B------:R-:W-:Y:S01]  /*3af0*/  FSEL R7, RZ, -23, P5 ;  /* 0xc1b80000ff077808 */ /* 0x000fe20002800000 */
[----:B------:R-:W-:Y:S01]  /*3b00*/  @!P2 FMUL R71, R71, 16777216 ;  /* 0x4b8000004747a820 */ /* 0x000fe20000400000 */
[----:B------:R-:W-:Y:S01]  /*3b10*/  FSETP.GEU.AND P6, PT, |R18|, 1.175494350822287508e-38, PT ;  /* 0x008000001200780b */ /* 0x000fe20003fce200 */
[----:B------:R-:W-:Y:S01]  /*3b20*/  @!P2 FMUL R70, R70, 16777216 ;  /* 0x4b8000004646a820 */ /* 0x000fe20000400000 */
[----:B------:R-:W-:Y:S01]  /*3b30*/  FSETP.GEU.AND P5, PT, |R21|, 1.175494350822287508e-38, PT ;  /* 0x008000001500780b */ /* 0x000fe20003fae200 */
[----:B------:R-:W-:Y:S01]  /*3b40*/  @P3 FMUL R18, R18, 0.25 ;  /* 0x3e80000012123820 */ /* 0x000fe20000400000 */
[----:B------:R-:W-:Y:S01]  /*3b50*/  FSETP.GEU.AND P2, PT, |R104|, 1.175494350822287508e-38, PT ;  /* 0x008000006800780b */ /* 0x000fe20003f4e200 */
[----:B------:R1:W2:Y:S01]  /*3b60*/  MUFU.RCP R0, R45 ;  /* 0x0000002d00007308 */ /* 0x0002a20000001000 */
[----:B------:R-:W-:Y:S01]  /*3b70*/  SHF.L.U32 R17, R17, 0x2, RZ ;  /* 0x0000000211117819 */ /* 0x000fe200000006ff */
[----:B------:R-:W-:Y:S01]  /*3b80*/  @P1 FMUL R21, R21, 0.25 ;  /* 0x3e80000015151820 */ /* 0x000fe20000400000 */
[----:B------:R-:W-:Y:S01]  /*3b90*/  IADD3 R41, R52, -R15, RZ ;  /* 0x8000000f34297210 */ /* 0x000fe20007ffe0ff */
[----:B------:R-:W-:Y:S01]  /*3ba0*/  @P4 FMUL R104, R104, 0.25 ;  /* 0x3e80000068684820 */ /* 0x000fe20000400000 */
[----:B------:R-:W-:Y:S01]  /*3bb0*/  LOP3.LUT R48, R17, R10, RZ, 0x3c, !PT ;  /* 0x0000000a11307212 */ /* 0x000fe200078e3cff */
[----:B------:R-:W-:-:S02]  /*3bc0*/  @P3 FMUL R67, R67, 0.25 ;  /* 0x3e80000043433820 */ /* 0x000fc40000400000 */
[----:B------:R-:W-:Y:S02]  /*3bd0*/  @!P6 FMUL R18, R18, 16777216 ;  /* 0x4b8000001212e820 */ /* 0x000fe40000400000 */
[----:B------:R-:W-:Y:S02]  /*3be0*/  @!P5 FMUL R21, R21, 16777216 ;  /* 0x4b8000001515d820 */ /* 0x000fe40000400000 */
[----:B------:R-:W-:Y:S02]  /*3bf0*/  @!P2 FMUL R104, R104, 16777216 ;  /* 0x4b8000006868a820 */ /* 0x000fe40000400000 */
[----:B0-----:R-:W-:Y:S02]  /*3c00*/  FFMA.FTZ R42, R6, 1.1920928955078125e-07, R5 ;  /* 0x34000000062a7823 */ /* 0x001fe40000010005 */
[----:B-1----:R-:W-:Y:S02]  /*3c10*/  FFMA.FTZ R45, R8, 1.1920928955078125e-07, R7 ;  /* 0x34000000082d7823 */ /* 0x002fe40000010007 */
[----:B------:R-:W0:Y:S01]  /*3c20*/  MUFU.RCP R7, R18 ;  /* 0x0000001200077308 */ /* 0x000e220000001000 */
[----:B--2---:R-:W-:-:S02]  /*3c30*/  FMUL R5, R0, R75 ;  /* 0x0000004b00057220 */ /* 0x004fc40000400000 */
[C---:B------:R-:W-:Y:S02]  /*3c40*/  FMUL R6, R0.reuse, R74 ;  /* 0x0000004a00067220 */ /* 0x040fe40000400000 */
[C---:B------:R-:W-:Y:S02]  /*3c50*/  FMUL R10, R0.reuse, R71 ;  /* 0x00000047000a7220 */ /* 0x040fe40000400000 */
[----:B------:R-:W-:Y:S01]  /*3c60*/  FMUL R9, R0, R70 ;  /* 0x0000004600097220 */ /* 0x000fe20000400000 */
[----:B------:R-:W1:Y:S01]  /*3c70*/  MUFU.RCP R8, R21 ;  /* 0x0000001500087308 */ /* 0x000e620000001000 */
[----:B------:R-:W-:Y:S01]  /*3c80*/  @P3 FMUL R66, R66, 0.25 ;  /* 0x3e80000042423820 */ /* 0x000fe20000400000 */
[----:B------:R-:W-:Y:S01]  /*3c90*/  F2FP.BF16.PACK_AB R10, R5, R10 ;  /* 0x0000000a050a723e */ /* 0x000fe200000010ff */
[----:B------:R-:W-:Y:S02]  /*3ca0*/  @P3 FMUL R63, R63, 0.25 ;  /* 0x3e8000003f3f3820 */ /* 0x000fe40000400000 */
[----:B------:R-:W-:-:S02]  /*3cb0*/  @P3 FMUL R62, R62, 0.25 ;  /* 0x3e8000003e3e3820 */ /* 0x000fc40000400000 */
[----:B------:R-:W-:Y:S01]  /*3cc0*/  @P1 FMUL R65, R65, 0.25 ;  /* 0x3e80000041411820 */ /* 0x000fe20000400000 */
[----:B------:R-:W2:Y:S01]  /*3cd0*/  MUFU.RCP R0, R104 ;  /* 0x0000006800007308 */ /* 0x000ea20000001000 */
[----:B------:R-:W-:Y:S02]  /*3ce0*/  @P1 FMUL R64, R64, 0.25 ;  /* 0x3e80000040401820 */ /* 0x000fe40000400000 */
[----:B------:R-:W-:Y:S02]  /*3cf0*/  @P1 FMUL R61, R61, 0.25 ;  /* 0x3e8000003d3d1820 */ /* 0x000fe40000400000 */
[----:B------:R-:W-:Y:S02]  /*3d00*/  @P1 FMUL R60, R60, 0.25 ;  /* 0x3e8000003c3c1820 */ /* 0x000fe40000400000 */
[----:B------:R-:W-:Y:S02]  /*3d10*/  @P4 FMUL R73, R73, 0.25 ;  /* 0x3e80000049494820 */ /* 0x000fe40000400000 */
[----:B------:R-:W-:-:S02]  /*3d20*/  @P4 FMUL R72, R72, 0.25 ;  /* 0x3e80000048484820 */ /* 0x000fc40000400000 */
[----:B------:R-:W-:Y:S02]  /*3d30*/  @P4 FMUL R69, R69, 0.25 ;  /* 0x3e80000045454820 */ /* 0x000fe40000400000 */
[----:B------:R-:W-:Y:S02]  /*3d40*/  @P4 FMUL R68, R68, 0.25 ;  /* 0x3e80000044444820 */ /* 0x000fe40000400000 */
[----:B------:R-:W-:Y:S02]  /*3d50*/  @!P6 FMUL R67, R67, 16777216 ;  /* 0x4b8000004343e820 */ /* 0x000fe40000400000 */
[----:B------:R-:W-:Y:S02]  /*3d60*/  @!P6 FMUL R66, R66, 16777216 ;  /* 0x4b8000004242e820 */ /* 0x000fe40000400000 */
[----:B------:R-:W-:Y:S02]  /*3d70*/  @!P6 FMUL R63, R63, 16777216 ;  /* 0x4b8000003f3fe820 */ /* 0x000fe40000400000 */
[----:B------:R-:W-:-:S02]  /*3d80*/  @!P6 FMUL R62, R62, 16777216 ;  /* 0x4b8000003e3ee820 */ /* 0x000fc40000400000 */
[----:B------:R-:W-:Y:S02]  /*3d90*/  @!P5 FMUL R65, R65, 16777216 ;  /* 0x4b8000004141d820 */ /* 0x000fe40000400000 */
[----:B------:R-:W-:Y:S02]  /*3da0*/  @!P5 FMUL R64, R64, 16777216 ;  /* 0x4b8000004040d820 */ /* 0x000fe40000400000 */
[----:B------:R-:W-:Y:S02]  /*3db0*/  @!P5 FMUL R61, R61, 16777216 ;  /* 0x4b8000003d3dd820 */ /* 0x000fe40000400000 */
[----:B------:R-:W-:Y:S01]  /*3dc0*/  @!P5 FMUL R60, R60, 16777216 ;  /* 0x4b8000003c3cd820 */ /* 0x000fe20000400000 */
[----:B------:R-:W-:Y:S01]  /*3dd0*/  ISETP.GE.U32.AND P5, PT, R77, 0x7f800000, PT ;  /* 0x7f8000004d00780c */ /* 0x000fe20003fa6070 */
[----:B------:R-:W-:Y:S02]  /*3de0*/  @!P2 FMUL R73, R73, 16777216 ;  /* 0x4b8000004949a820 */ /* 0x000fe40000400000 */
[----:B------:R-:W-:-:S02]  /*3df0*/  @!P2 FMUL R72, R72, 16777216 ;  /* 0x4b8000004848a820 */ /* 0x000fc40000400000 */
[----:B------:R-:W-:Y:S02]  /*3e00*/  @!P2 FMUL R69, R69, 16777216 ;  /* 0x4b8000004545a820 */ /* 0x000fe40000400000 */
[----:B------:R-:W-:Y:S02]  /*3e10*/  @!P2 FMUL R68, R68, 16777216 ;  /* 0x4b8000004444a820 */ /* 0x000fe40000400000 */
[C---:B0-----:R-:W-:Y:S02]  /*3e20*/  FMUL R19, R7.reuse, R67 ;  /* 0x0000004307137220 */ /* 0x041fe40000400000 */
[C---:B------:R-:W-:Y:S02]  /*3e30*/  FMUL R20, R7.reuse, R66 ;  /* 0x0000004207147220 */ /* 0x040fe40000400000 */
[C---:B------:R-:W-:Y:S02]  /*3e40*/  FMUL R24, R7.reuse, R63 ;  /* 0x0000003f07187220 */ /* 0x040fe40000400000 */
[----:B------:R-:W-:-:S02]  /*3e50*/  FMUL R23, R7, R62 ;  /* 0x0000003e07177220 */ /* 0x000fc40000400000 */
[C---:B-1----:R-:W-:Y:S01]  /*3e60*/  FMUL R21, R8.reuse, R65 ;  /* 0x0000004108157220 */ /* 0x042fe20000400000 */
[----:B------:R-:W-:Y:S01]  /*3e70*/  F2FP.BF16.PACK_AB R19, R19, R24 ;  /* 0x000000181313723e */ /* 0x000fe200000010ff */
[----:B------:R-:W-:Y:S01]  /*3e80*/  FMUL R22, R8, R64 ;  /* 0x0000004008167220 */ /* 0x000fe20000400000 */
[----:B------:R-:W-:Y:S01]  /*3e90*/  F2FP.BF16.PACK_AB R20, R20, R23 ;  /* 0x000000171414723e */ /* 0x000fe200000010ff */
[C---:B------:R-:W-:Y:S02]  /*3ea0*/  FMUL R26, R8.reuse, R61 ;  /* 0x0000003d081a7220 */ /* 0x040fe40000400000 */
[----:B------:R-:W-:Y:S02]  /*3eb0*/  FMUL R25, R8, R60 ;  /* 0x0000003c08197220 */ /* 0x000fe40000400000 */
[C---:B--2---:R-:W-:Y:S01]  /*3ec0*/  FMUL R7, R0.reuse, R73 ;  /* 0x0000004900077220 */ /* 0x044fe20000400000 */
[----:B------:R-:W-:Y:S01]  /*3ed0*/  F2FP.BF16.PACK_AB R21, R21, R26 ;  /* 0x0000001a1515723e */ /* 0x000fe200000010ff */
[----:B------:R-:W-:Y:S01]  /*3ee0*/  FMUL R8, R0, R72 ;  /* 0x0000004800087220 */ /* 0x000fe20000400000 */
[----:B------:R-:W-:Y:S01]  /*3ef0*/  F2FP.BF16.PACK_AB R22, R22, R25 ;  /* 0x000000191616723e */ /* 0x000fe200000010ff */
[----:B------:R-:W-:Y:S01]  /*3f00*/  FMUL R18, R0, R69 ;  /* 0x0000004500127220 */ /* 0x000fe20000400000 */
[----:B------:R-:W-:Y:S01]  /*3f10*/  F2FP.BF16.PACK_AB R25, R6, R9 ;  /* 0x000000090619723e */ /* 0x000fe200000010ff */
[----:B------:R-:W-:-:S02]  /*3f20*/  FMUL R17, R0, R68 ;  /* 0x0000004400117220 */ /* 0x000fc40000400000 */
[----:B------:R-:W-:Y:S01]  /*3f30*/  IMAD R0, R4, c[0x0][0x1c8], RZ ;  /* 0x0000720004007a24 */ /* 0x000fe200078e02ff */
[----:B------:R-:W-:Y:S01]  /*3f40*/  F2FP.BF16.PACK_AB R24, R7, R18 ;  /* 0x000000120718723e */ /* 0x000fe200000010ff */
[----:B------:R-:W-:Y:S01]  /*3f50*/  IMAD.IADD R44, R79, 0x1, -R16 ;  /* 0x000000014f2c7824 */ /* 0x000fe200078e0a10 */
[----:B------:R-:W-:Y:S01]  /*3f60*/  F2FP.BF16.PACK_AB R23, R8, R17 ;  /* 0x000000110817723e */ /* 0x000fe200000010ff */
[----:B------:R-:W-:Y:S01]  /*3f70*/  IMAD.U32 R8, R28, 0x8, R13 ;  /* 0x000000081c087824 */ /* 0x000fe200078e000d */
[C---:B------:R-:W-:Y:S01]  /*3f80*/  LEA R7, R43.reuse, R0, 0x3 ;  /* 0x000000002b077211 */ /* 0x040fe200078e18ff */
[----:B------:R-:W-:Y:S01]  /*3f90*/  FADD R38, R38, -1 ;  /* 0xbf80000026267421 */ /* 0x000fe20000000000 */
[----:B------:R-:W-:Y:S02]  /*3fa0*/  LEA R4, P1, R0, R36, 0x1 ;  /* 0x0000002400047211 */ /* 0x000fe400078208ff */
[C---:B------:R-:W-:Y:S01]  /*3fb0*/  LOP3.LUT R18, R8.reuse, 0x20, RZ, 0x3c, !PT ;  /* 0x0000002008127812 */ /* 0x040fe200078e3cff */
[----:B------:R-:W-:Y:S01]  /*3fc0*/  IMAD R9, R43, 0x8, R7 ;  /* 0x000000082b097824 */ /* 0x000fe200078e0207 */
[----:B------:R-:W-:Y:S01]  /*3fd0*/  STS [R8], R22 ;  /* 0x0000001608007388 */ /* 0x000fe20000000800 */
[----:B------:R-:W-:-:S02]  /*3fe0*/  LOP3.LUT R26, R8, 0x40, RZ, 0x3c, !PT ;  /* 0x00000040081a7812 */ /* 0x000fc400078e3cff */
[----:B------:R-:W-:Y:S01]  /*3ff0*/  LEA.HI.X.SX32 R5, R0, R46, 0x1, P1 ;  /* 0x0000002e00057211 */ /* 0x000fe200008f0eff */
[----:B------:R0:W-:Y:S01]  /*4000*/  STS [R8+0x80], R21 ;  /* 0x0000801508007388 */ /* 0x0001e20000000800 */
[----:B------:R-:W-:Y:S02]  /*4010*/  LEA R17, R43, R9, 0x3 ;  /* 0x000000092b117211 */ /* 0x000fe400078e18ff */
[----:B------:R-:W-:Y:S01]  /*4020*/  IADD3 R0, R50, -R11, RZ ;  /* 0x8000000b32007210 */ /* 0x000fe20007ffe0ff */
[----:B------:R-:W-:Y:S01]  /*4030*/  STS [R18+0x800], R20 ;  /* 0x0008001412007388 */ /* 0x000fe20000000800 */
[----:B------:R-:W-:Y:S02]  /*4040*/  LOP3.LUT R27, R8, 0x60, RZ, 0x3c, !PT ;  /* 0x00000060081b7812 */ /* 0x000fe400078e3cff */
[-C--:B------:R-:W-:Y:S01]  /*4050*/  LEA R6, P2, R7, R36.reuse, 0x1 ;  /* 0x0000002407067211 */ /* 0x080fe200078408ff */
[----:B------:R1:W-:Y:S01]  /*4060*/  STS [R18+0x880], R19 ;  /* 0x0008801312007388 */ /* 0x0003e20000000800 */
[----:B------:R-:W-:Y:S01]  /*4070*/  FADD R0, R0, -1 ;  /* 0xbf80000000007421 */ /* 0x000fe20000000000 */
[----:B0-----:R-:W-:-:S02]  /*4080*/  LEA R8, P3, R9, R36, 0x1 ;  /* 0x0000002409087211 */ /* 0x001fc400078608ff */
[----:B------:R-:W-:Y:S01]  /*4090*/  STS [R26+0x1080], R24 ;  /* 0x001080181a007388 */ /* 0x000fe20000000800 */
[-C--:B------:R-:W-:Y:S02]  /*40a0*/  LEA.HI.X.SX32 R7, R7, R46.reuse, 0x1, P2 ;  /* 0x0000002e07077211 */ /* 0x080fe400010f0eff */
[----:B------:R-:W-:Y:S01]  /*40b0*/  LEA.HI.X.SX32 R9, R9, R46, 0x1, P3 ;  /* 0x0000002e09097211 */ /* 0x000fe200018f0eff */
[----:B------:R0:W-:Y:S01]  /*40c0*/  STS [R26+0x1000], R23 ;  /* 0x001000171a007388 */ /* 0x0001e20000000800 */
[----:B-1----:R-:W-:-:S03]  /*40d0*/  IMAD R18, R43, 0x8, R17 ;  /* 0x000000082b127824 */ /* 0x002fc600078e0211 */
[----:B------:R1:W-:Y:S01]  /*40e0*/  STS [R27+0x1880], R10 ;  /* 0x0018800a1b007388 */ /* 0x0003e20000000800 */
[C---:B------:R-:W-:Y:S02]  /*40f0*/  FFMA.FTZ R19, R0.reuse, R47, -0.16845393180847167969 ;  /* 0xbe2c7f3000137423 */ /* 0x040fe4000001002f */
[C---:B------:R-:W-:Y:S01]  /*4100*/  IMAD R20, R43.reuse, 0x8, R18 ;  /* 0x000000082b147824 */ /* 0x040fe200078e0212 */
[----:B------:R2:W-:Y:S01]  /*4110*/  STS [R27+0x1800], R25 ;  /* 0x001800191b007388 */ /* 0x0005e20000000800 */
[----:B------:R-:W-:Y:S02]  /*4120*/  FFMA.FTZ R21, R0, R19, 0.1716887056827545166 ;  /* 0x3e2fcf2a00157423 */ /* 0x000fe40000010013 */
[----:B------:R-:W-:Y:S01]  /*4130*/  IMAD R22, R43, 0x8, R20 ;  /* 0x000000082b167824 */ /* 0x000fe200078e0214 */
[----:B------:R-:W-:Y:S01]  /*4140*/  BAR.SYNC.DEFER_BLOCKING 0x0 ;  /* 0x0000000000007b1d */ /* 0x000fe20000010000 */
[-C--:B------:R-:W-:Y:S01]  /*4150*/  LEA R16, P2, R20, R36.reuse, 0x1 ;  /* 0x0000002414107211 */ /* 0x080fe200078408ff */
[----:B0-----:R-:W-:Y:S01]  /*4160*/  FFMA.FTZ R23, R0, R21, -0.17900948226451873779 ;  /* 0xbe374e4300177423 */ /* 0x001fe20000010015 */
[----:B-1----:R-:W-:Y:S01]  /*4170*/  LEA R10, P1, R17, R36, 0x1 ;  /* 0x00000024110a7211 */ /* 0x002fe200078208ff */
[----:B------:R-:W-:-:S02]  /*4180*/  IMAD R24, R43, 0x8, R22 ;  /* 0x000000082b187824 */ /* 0x000fc400078e0216 */
[C---:B--2---:R-:W-:Y:S01]  /*4190*/  FFMA.FTZ R25, R0.reuse, R23, 0.20512372255325317383 ;  /* 0x3e520bf400197423 */ /* 0x044fe20000010017 */
[----:B------:R-:W-:Y:S02]  /*41a0*/  LEA.HI.X.SX32 R11, R17, R46, 0x1, P1 ;  /* 0x0000002e110b7211 */ /* 0x000fe400008f0eff */
[C---:B------:R-:W-:Y:S01]  /*41b0*/  LEA R26, R43.reuse, R24, 0x3 ;  /* 0x000000182b1a7211 */ /* 0x040fe200078e18ff */
[----:B------:R-:W-:Y:S01]  /*41c0*/  FFMA.FTZ R27, R0, R25, -0.24046532809734344482 ;  /* 0xbe763c8b001b7423 */ /* 0x000fe20000010019 */
[----:B------:R-:W-:Y:S02]  /*41d0*/  LEA R14, P1, R18, R36, 0x1 ;  /* 0x00000024120e7211 */ /* 0x000fe400078208ff */
[-C--:B------:R-:W-:Y:S01]  /*41e0*/  LEA.HI.X.SX32 R17, R20, R46.reuse, 0x1, P2 ;  /* 0x0000002e14117211 */ /* 0x080fe200010f0eff */
[C---:B------:R-:W-:Y:S01]  /*41f0*/  IMAD R28, R43.reuse, 0x8, R26 ;  /* 0x000000082b1c7824 */ /* 0x040fe200078e021a */
[----:B------:R-:W-:Y:S01]  /*4200*/  LEA.HI.X.SX32 R15, R18, R46, 0x1, P1 ;  /* 0x0000002e120f7211 */ /* 0x000fe200008f0eff */
[----:B------:R-:W-:Y:S01]  /*4210*/  FFMA.FTZ R29, R0, R27, 0.28857114911079406738 ;  /* 0x3e93bf99001d7423 */ /* 0x000fe2000001001b */
[-C--:B------:R-:W-:Y:S01]  /*4220*/  LEA R18, P1, R22, R36.reuse, 0x1 ;  /* 0x0000002416127211 */ /* 0x080fe200078208ff */
[----:B------:R-:W-:Y:S01]  /*4230*/  IMAD R30, R43, 0x8, R28 ;  /* 0x000000082b1e7824 */ /* 0x000fe200078e021c */
[----:B------:R-:W-:Y:S01]  /*4240*/  LEA R20, P2, R24, R36, 0x1 ;  /* 0x0000002418147211 */ /* 0x000fe200078408ff */
[----:B------:R-:W-:Y:S01]  /*4250*/  FFMA.FTZ R39, R0, R29, -0.36067417263984680176 ;  /* 0xbeb8aa4900277423 */ /* 0x000fe2000001001d */
[----:B------:R-:W-:-:S02]  /*4260*/  LEA.HI.X.SX32 R19, R22, R46, 0x1, P1 ;  /* 0x0000002e16137211 */ /* 0x000fc400008f0eff */
[C---:B------:R-:W-:Y:S01]  /*4270*/  LEA R31, R43.reuse, R30, 0x3 ;  /* 0x0000001e2b1f7211 */ /* 0x040fe200078e18ff */
[----:B------:R-:W0:Y:S01]  /*4280*/  LDS R51, [R48] ;  /* 0x0000000030337984 */ /* 0x000e220000000800 */
[----:B------:R-:W-:Y:S01]  /*4290*/  LEA.HI.X.SX32 R21, R24, R46, 0x1, P2 ;  /* 0x0000002e18157211 */ /* 0x000fe200010f0eff */
[----:B------:R-:W-:Y:S01]  /*42a0*/  FFMA.FTZ R39, R0, R39, 0.48089820146560668945 ;  /* 0x3ef6384a00277423 */ /* 0x000fe20000010027 */
[-C--:B------:R-:W-:Y:S01]  /*42b0*/  LEA R22, P1, R26, R36.reuse, 0x1 ;  /* 0x000000241a167211 */ /* 0x080fe200078208ff */
[C---:B------:R-:W-:Y:S01]  /*42c0*/  IMAD R33, R43.reuse, 0x8, R31 ;  /* 0x000000082b217824 */ /* 0x040fe200078e021f */
[----:B------:R-:W-:Y:S01]  /*42d0*/  LEA R24, P2, R28, R36, 0x1 ;  /* 0x000000241c187211 */ /* 0x000fe200078408ff */
[----:B------:R-:W1:Y:S01]  /*42e0*/  LDS R53, [R48+0x100] ;  /* 0x0001000030357984 */ /* 0x000e620000000800 */
[-C--:B------:R-:W-:Y:S01]  /*42f0*/  LEA.HI.X.SX32 R23, R26, R46.reuse, 0x1, P1 ;  /* 0x0000002e1a177211 */ /* 0x080fe200008f0eff */
[C---:B------:R-:W-:Y:S01]  /*4300*/  IMAD R35, R43.reuse, 0x8, R33 ;  /* 0x000000082b237824 */ /* 0x040fe200078e0221 */
[----:B------:R-:W-:Y:S01]  /*4310*/  LEA.HI.X.SX32 R25, R28, R46, 0x1, P2 ;  /* 0x0000002e1c197211 */ /* 0x000fe200010f0eff */
[----:B------:R-:W2:Y:S01]  /*4320*/  LDS R55, [R48+0x200] ;  /* 0x0002000030377984 */ /* 0x000ea20000000800 */
[-C--:B------:R-:W-:Y:S01]  /*4330*/  LEA R26, P1, R30, R36.reuse, 0x1 ;  /* 0x000000241e1a7211 */ /* 0x080fe200078208ff */
[C---:B------:R-:W-:Y:S01]  /*4340*/  FFMA.FTZ R39, R0.reuse, R39, -0.72134751081466674805 ;  /* 0xbf38aa3b00277423 */ /* 0x040fe20000010027 */
[----:B------:R-:W-:Y:S01]  /*4350*/  LEA R37, R43, R35, 0x3 ;  /* 0x000000232b257211 */ /* 0x000fe200078e18ff */
[----:B------:R-:W3:Y:S01]  /*4360*/  LDS R57, [R48+0x300] ;  /* 0x0003000030397984 */ /* 0x000ee20000000800 */
[----:B------:R-:W-:Y:S01]  /*4370*/  LEA R28, P2, R31, R36, 0x1 ;  /* 0x000000241f1c7211 */ /* 0x000fe200078408ff */
[----:B------:R-:W-:Y:S01]  /*4380*/  FMUL R39, R0, R39 ;  /* 0x0000002700277220 */ /* 0x000fe20000400000 */
[-C--:B------:R-:W-:Y:S01]  /*4390*/  LEA.HI.X.SX32 R27, R30, R46.reuse, 0x1, P1 ;  /* 0x0000002e1e1b7211 */ /* 0x080fe200008f0eff */
[----:B------:R-:W-:Y:S01]  /*43a0*/  IMAD R43, R43, 0x8, R37 ;  /* 0x000000082b2b7824 */ /* 0x000fe200078e0225 */
[----:B------:R-:W-:Y:S01]  /*43b0*/  LEA.HI.X.SX32 R29, R31, R46, 0x1, P2 ;  /* 0x0000002e1f1d7211 */ /* 0x000fe200010f0eff */
[----:B------:R-:W4:Y:S01]  /*43c0*/  LDS R59, [R48+0x400] ;  /* 0x00040000303b7984 */ /* 0x000f220000000800 */
[-C--:B------:R-:W-:Y:S01]  /*43d0*/  LEA R30, P1, R33, R36.reuse, 0x1 ;  /* 0x00000024211e7211 */ /* 0x080fe200078208ff */
[C---:B------:R-:W-:Y:S01]  /*43e0*/  FMUL R39, R0.reuse, R39 ;  /* 0x0000002700277220 */ /* 0x040fe20000400000 */
[-C--:B------:R-:W-:Y:S01]  /*43f0*/  LEA R32, P2, R35, R36.reuse, 0x1 ;  /* 0x0000002423207211 */ /* 0x080fe200078408ff */
[----:B------:R-:W5:Y:S01]  /*4400*/  LDS R61, [R48+0x500] ;  /* 0x00050000303d7984 */ /* 0x000f620000000800 */
[-C--:B------:R-:W-:Y:S01]  /*4410*/  LEA R34, P3, R37, R36.reuse, 0x1 ;  /* 0x0000002425227211 */ /* 0x080fe200078608ff */
[----:B------:R-:W-:Y:S01]  /*4420*/  FFMA.FTZ R39, R0, 1.4426950216293334961, R39 ;  /* 0x3fb8aa3b00277823 */ /* 0x000fe20000010027 */
[----:B------:R-:W-:Y:S01]  /*4430*/  LEA R36, P4, R43, R36, 0x1 ;  /* 0x000000242b247211 */ /* 0x000fe200078808ff */
[----:B------:R-:W5:Y:S01]  /*4440*/  LDS R63, [R48+0x600] ;  /* 0x00060000303f7984 */ /* 0x000f620000000800 */
[-C--:B------:R-:W-:Y:S01]  /*4450*/  LEA.HI.X.SX32 R31, R33, R46.reuse, 0x1, P1 ;  /* 0x0000002e211f7211 */ /* 0x080fe200008f0eff */
[----:B------:R-:W-:Y:S01]  /*4460*/  FADD R12, R12, R39 ;  /* 0x000000270c0c7221 */ /* 0x000fe20000000000 */
[-C--:B------:R-:W-:Y:S01]  /*4470*/  LEA.HI.X.SX32 R33, R35, R46.reuse, 0x1, P2 ;  /* 0x0000002e23217211 */ /* 0x080fe200010f0eff */
[----:B------:R-:W5:Y:S01]  /*4480*/  LDS R65, [R48+0x700] ;  /* 0x0007000030417984 */ /* 0x000f620000000800 */
[----:B------:R-:W-:-:S02]  /*4490*/  LEA.HI.X.SX32 R35, R37, R46, 0x1, P3 ;  /* 0x0000002e25237211 */ /* 0x000fc400018f0eff */
[----:B------:R-:W-:Y:S01]  /*44a0*/  LEA.HI.X.SX32 R37, R43, R46, 0x1, P4 ;  /* 0x0000002e2b257211 */ /* 0x000fe200020f0eff */
[----:B------:R-:W-:Y:S01]  /*44b0*/  FADD R43, R41, -1 ;  /* 0xbf800000292b7421 */ /* 0x000fe20000000000 */
[----:B------:R-:W-:Y:S01]  /*44c0*/  ISETP.GE.U32.AND P4, PT, R50, 0x7f800000, PT ;  /* 0x7f8000003200780c */ /* 0x000fe20003f86070 */
[----:B------:R-:W-:Y:S01]  /*44d0*/  FADD R46, R44, -1 ;  /* 0xbf8000002c2e7421 */ /* 0x000fe20000000000 */
[----:B------:R-:W-:Y:S01]  /*44e0*/  ISETP.GE.U32.AND P1, PT, R79, 0x7f800000, PT ;  /* 0x7f8000004f00780c */ /* 0x000fe20003f26070 */
[-C--:B------:R-:W-:Y:S01]  /*44f0*/  FFMA.FTZ R41, R38, R47.reuse, -0.16845393180847167969 ;  /* 0xbe2c7f3026297423 */ /* 0x080fe2000001002f */
[----:B0-----:R0:W-:Y:S01]  /*4500*/  STG.E.U16 [R4.64], R51 ;  /* 0x0000003304007986 */ /* 0x0011e2000c101506 */
[-C--:B------:R-:W-:Y:S01]  /*4510*/  FFMA.FTZ R44, R43, R47.reuse, -0.16845393180847167969 ;  /* 0xbe2c7f302b2c7423 */ /* 0x080fe2000001002f */
[----:B------:R-:W-:Y:S01]  /*4520*/  ISETP.GE.U32.AND P3, PT, R52, 0x7f800000, PT ;  /* 0x7f8000003400780c */ /* 0x000fe20003f66070 */
[----:B------:R-:W-:Y:S01]  /*4530*/  FFMA.FTZ R47, R46, R47, -0.16845393180847167969 ;  /* 0xbe2c7f302e2f7423 */ /* 0x000fe2000001002f */
[----:B------:R-:W-:Y:S01]  /*4540*/  FSETP.NEU.AND P2, PT, R50, RZ, PT ;  /* 0x000000ff3200720b */ /* 0x000fe20003f4d000 */
[----:B------:R-:W-:Y:S01]  /*4550*/  FFMA.FTZ R41, R38, R41, 0.1716887056827545166 ;  /* 0x3e2fcf2a26297423 */ /* 0x000fe20000010029 */
[----:B-1----:R1:W-:Y:S01]  /*4560*/  STG.E.U16 [R6.64], R53 ;  /* 0x0000003506007986 */ /* 0x0023e2000c101506 */
[----:B------:R-:W-:-:S02]  /*4570*/  FFMA.FTZ R47, R46, R47, 0.1716887056827545166 ;  /* 0x3e2fcf2a2e2f7423 */ /* 0x000fc4000001002f */
[----:B------:R-:W-:Y:S01]  /*4580*/  FFMA.FTZ R44, R43, R44, 0.1716887056827545166 ;  /* 0x3e2fcf2a2b2c7423 */ /* 0x000fe2000001002c */
[----:B--2---:R-:W-:Y:S01]  /*4590*/  STG.E.U16 [R8.64], R55 ;  /* 0x0000003708007986 */ /* 0x004fe2000c101506 */
[----:B------:R-:W-:Y:S01]  /*45a0*/  FFMA.FTZ R47, R46, R47, -0.17900948226451873779 ;  /* 0xbe374e432e2f7423 */ /* 0x000fe2000001002f */
[----:B0-----:R-:W-:Y:S01]  /*45b0*/  PRMT R4, R55, 0x7632, R4 ;  /* 0x0000763237047816 */ /* 0x001fe20000000004 */
[----:B------:R-:W-:Y:S01]  /*45c0*/  FFMA.FTZ R41, R38, R41, -0.17900948226451873779 ;  /* 0xbe374e4326297423 */ /* 0x000fe20000010029 */
[----:B---3--:R0:W-:Y:S01]  /*45d0*/  STG.E.U16 [R10.64], R57 ;  /* 0x000000390a007986 */ /* 0x0081e2000c101506 */
[C---:B------:R-:W-:Y:S02]  /*45e0*/  FFMA.FTZ R47, R46.reuse, R47, 0.20512372255325317383 ;  /* 0x3e520bf42e2f7423 */ /* 0x040fe4000001002f */
[----:B------:R-:W-:Y:S01]  /*45f0*/  FFMA.FTZ R44, R43, R44, -0.17900948226451873779 ;  /* 0xbe374e432b2c7423 */ /* 0x000fe2000001002c */
[----:B-1----:R-:W-:Y:S01]  /*4600*/  PRMT R6, R57, 0x7632, R6 ;  /* 0x0000763239067816 */ /* 0x002fe20000000006 */
[----:B------:R-:W-:Y:S01]  /*4610*/  FFMA.FTZ R47, R46, R47, -0.24046532809734344482 ;  /* 0xbe763c8b2e2f7423 */ /* 0x000fe2000001002f */
[----:B----4-:R1:W-:Y:S01]  /*4620*/  STG.E.U16 [R14.64], R59 ;  /* 0x0000003b0e007986 */ /* 0x0103e2000c101506 */
[----:B------:R-:W-:-:S02]  /*4630*/  FFMA.FTZ R41, R38, R41, 0.20512372255325317383 ;  /* 0x3e520bf426297423 */ /* 0x000fc40000010029 */
[C---:B------:R-:W-:Y:S01]  /*4640*/  FFMA.FTZ R47, R46.reuse, R47, 0.28857114911079406738 ;  /* 0x3e93bf992e2f7423 */ /* 0x040fe2000001002f */
[----:B-----5:R2:W-:Y:S01]  /*4650*/  STG.E.U16 [R16.64], R61 ;  /* 0x0000003d10007986 */ /* 0x0205e2000c101506 */
[----:B------:R-:W-:Y:S01]  /*4660*/  FFMA.FTZ R44, R43, R44, 0.20512372255325317383 ;  /* 0x3e520bf42b2c7423 */ /* 0x000fe2000001002c */
[----:B0-----:R-:W-:Y:S01]  /*4670*/  PRMT R11, R51, 0x7632, R11 ;  /* 0x00007632330b7816 */ /* 0x001fe2000000000b */
[----:B------:R-:W-:Y:S01]  /*4680*/  FFMA.FTZ R47, R46, R47, -0.36067417263984680176 ;  /* 0xbeb8aa492e2f7423 */ /* 0x000fe2000001002f */
[----:B------:R0:W-:Y:S01]  /*4690*/  STG.E.U16 [R18.64], R63 ;  /* 0x0000003f12007986 */ /* 0x0001e2000c101506 */
[----:B------:R-:W-:Y:S02]  /*46a0*/  FFMA.FTZ R41, R38, R41, -0.24046532809734344482 ;  /* 0xbe763c8b26297423 */ /* 0x000fe40000010029 */
[C---:B------:R-:W-:Y:S01]  /*46b0*/  FFMA.FTZ R47, R46.reuse, R47, 0.48089820146560668945 ;  /* 0x3ef6384a2e2f7423 */ /* 0x040fe2000001002f */
[----:B------:R-:W-:Y:S01]  /*46c0*/  STG.E.U16 [R20.64], R65 ;  /* 0x0000004114007986 */ /* 0x000fe2000c101506 */
[----:B------:R-:W-:Y:S01]  /*46d0*/  FFMA.FTZ R44, R43, R44, -0.24046532809734344482 ;  /* 0xbe763c8b2b2c7423 */ /* 0x000fe2000001002c */
[----:B-1----:R-:W-:Y:S01]  /*46e0*/  PRMT R15, R59, 0x7632, R15 ;  /* 0x000076323b0f7816 */ /* 0x002fe2000000000f */
[C---:B------:R-:W-:Y:S01]  /*46f0*/  FFMA.FTZ R47, R46.reuse, R47, -0.72134751081466674805 ;  /* 0xbf38aa3b2e2f7423 */ /* 0x040fe2000001002f */
[----:B------:R-:W-:Y:S01]  /*4700*/  STG.E.U16 [R22.64], R11 ;  /* 0x0000000b16007986 */ /* 0x000fe2000c101506 */
[----:B------:R-:W-:Y:S01]  /*4710*/  @P4 IMAD.MOV.U32 R0, RZ, RZ, 0x7f800000 ;  /* 0x7f800000ff004424 */ /* 0x000fe200078e00ff */
[----:B--2---:R-:W-:Y:S01]  /*4720*/  PRMT R16, R61, 0x7632, R16 ;  /* 0x000076323d107816 */ /* 0x004fe20000000010 */
[----:B------:R-:W-:Y:S01]  /*4730*/  FMUL R47, R46, R47 ;  /* 0x0000002f2e2f7220 */ /* 0x000fe20000400000 */
[----:B------:R-:W-:Y:S01]  /*4740*/  PRMT R17, R63, 0x7632, R17 ;  /* 0x000076323f117816 */ /* 0x000fe20000000011 */
[----:B------:R-:W-:Y:S01]  /*4750*/  FFMA.FTZ R41, R38, R41, 0.28857114911079406738 ;  /* 0x3e93bf9926297423 */ /* 0x000fe20000010029 */
[----:B0-----:R-:W-:Y:S01]  /*4760*/  PRMT R18, R65, 0x7632, R18 ;  /* 0x0000763241127816 */ /* 0x001fe20000000012 */
[----:B------:R-:W-:-:S02]  /*4770*/  FMUL R47, R46, R47 ;  /* 0x0000002f2e2f7220 */ /* 0x000fc40000400000 */
[----:B------:R-:W-:Y:S02]  /*4780*/  FFMA.FTZ R44, R43, R44, 0.28857114911079406738 ;  /* 0x3e93bf992b2c7423 */ /* 0x000fe4000001002c */
[----:B------:R-:W-:Y:S02]  /*4790*/  FFMA.FTZ R46, R46, 1.4426950216293334961, R47 ;  /* 0x3fb8aa3b2e2e7823 */ /* 0x000fe4000001002f */
[----:B------:R-:W-:Y:S01]  /*47a0*/  @P4 FFMA.FTZ R12, R50, R0, +INF ;  /* 0x7f800000320c4423 */ /* 0x000fe20000010000 */
[----:B------:R-:W-:Y:S01]  /*47b0*/  FSETP.NEU.AND P4, PT, R77, RZ, PT ;  /* 0x000000ff4d00720b */ /* 0x000fe20003f8d000 */
[----:B------:R-:W-:Y:S02]  /*47c0*/  FFMA.FTZ R41, R38, R41, -0.36067417263984680176 ;  /* 0xbeb8aa4926297423 */ /* 0x000fe40000010029 */
[----:B------:R-:W-:Y:S01]  /*47d0*/  @P1 IMAD.MOV.U32 R0, RZ, RZ, 0x7f800000 ;  /* 0x7f800000ff001424 */ /* 0x000fe200078e00ff */
[----:B------:R-:W-:Y:S01]  /*47e0*/  FSEL R7, R12, -INF , P2 ;  /* 0xff8000000c077808 */ /* 0x000fe20001000000 */
[----:B------:R-:W-:-:S02]  /*47f0*/  FFMA.FTZ R44, R43, R44, -0.36067417263984680176 ;  /* 0xbeb8aa492b2c7423 */ /* 0x000fc4000001002c */
[----:B------:R-:W-:Y:S02]  /*4800*/  FADD R45, R45, R46 ;  /* 0x0000002e2d2d7221 */ /* 0x000fe40000000000 */
[C---:B------:R-:W-:Y:S02]  /*4810*/  FFMA.FTZ R41, R38.reuse, R41, 0.48089820146560668945 ;  /* 0x3ef6384a26297423 */ /* 0x040fe40000010029 */
[----:B------:R-:W-:Y:S01]  /*4820*/  @P1 FFMA.FTZ R45, R79, R0, +INF ;  /* 0x7f8000004f2d1423 */ /* 0x000fe20000010000 */
[----:B------:R-:W-:Y:S01]  /*4830*/  PRMT R0, R53, 0x7632, R0 ;  /* 0x0000763235007816 */ /* 0x000fe20000000000 */
[C---:B------:R-:W-:Y:S02]  /*4840*/  FFMA.FTZ R44, R43.reuse, R44, 0.48089820146560668945 ;  /* 0x3ef6384a2b2c7423 */ /* 0x040fe4000001002c */
[C---:B------:R-:W-:Y:S02]  /*4850*/  FFMA.FTZ R41, R38.reuse, R41, -0.72134751081466674805 ;  /* 0xbf38aa3b26297423 */ /* 0x040fe40000010029 */
[----:B------:R-:W-:Y:S01]  /*4860*/  FFMA.FTZ R44, R43, R44, -0.72134751081466674805 ;  /* 0xbf38aa3b2b2c7423 */ /* 0x000fe2000001002c */
[----:B------:R0:W-:Y:S01]  /*4870*/  STG.E.U16 [R24.64], R0 ;  /* 0x0000000018007986 */ /* 0x0001e2000c101506 */
[----:B------:R-:W-:-:S02]  /*4880*/  FMUL R41, R38, R41 ;  /* 0x0000002926297220 */ /* 0x000fc40000400000 */
[C---:B------:R-:W-:Y:S01]  /*4890*/  FMUL R44, R43.reuse, R44 ;  /* 0x0000002c2b2c7220 */ /* 0x040fe20000400000 */
[----:B------:R1:W-:Y:S01]  /*48a0*/  STG.E.U16 [R26.64], R4 ;  /* 0x000000041a007986 */ /* 0x0003e2000c101506 */
[C---:B------:R-:W-:Y:S02]  /*48b0*/  FMUL R41, R38.reuse, R41 ;  /* 0x0000002926297220 */ /* 0x040fe40000400000 */
[C---:B------:R-:W-:Y:S01]  /*48c0*/  FMUL R44, R43.reuse, R44 ;  /* 0x0000002c2b2c7220 */ /* 0x040fe20000400000 */
[----:B------:R1:W-:Y:S01]  /*48d0*/  STG.E.U16 [R28.64], R6 ;  /* 0x000000061c007986 */ /* 0x0003e2000c101506 */
[----:B------:R-:W-:Y:S01]  /*48e0*/  FFMA.FTZ R41, R38, 1.4426950216293334961, R41 ;  /* 0x3fb8aa3b26297823 */ /* 0x000fe20000010029 */
[----:B------:R-:W-:Y:S01]  /*48f0*/  @P5 MOV R38, 0x7f800000 ;  /* 0x7f80000000265802 */ /* 0x000fe20000000f00 */
[----:B------:R-:W-:Y:S01]  /*4900*/  FFMA.FTZ R43, R43, 1.4426950216293334961, R44 ;  /* 0x3fb8aa3b2b2b7823 */ /* 0x000fe2000001002c */
[----:B------:R1:W-:Y:S01]  /*4910*/  STG.E.U16 [R30.64], R15 ;  /* 0x0000000f1e007986 */ /* 0x0003e2000c101506 */
[----:B------:R-:W-:-:S02]  /*4920*/  @P3 IMAD.MOV.U32 R39, RZ, RZ, 0x7f800000 ;  /* 0x7f800000ff273424 */ /* 0x000fc400078e00ff */
[----:B------:R-:W-:Y:S01]  /*4930*/  FADD R40, R40, R41 ;  /* 0x0000002928287221 */ /* 0x000fe20000000000 */
[----:B------:R1:W-:Y:S01]  /*4940*/  STG.E.U16 [R32.64], R16 ;  /* 0x0000001020007986 */ /* 0x0003e2000c101506 */
[----:B------:R-:W-:Y:S02]  /*4950*/  FADD R42, R42, R43 ;  /* 0x0000002b2a2a7221 */ /* 0x000fe40000000000 */
[----:B------:R-:W-:Y:S01]  /*4960*/  @P5 FFMA.FTZ R40, R77, R38, +INF ;  /* 0x7f8000004d285423 */ /* 0x000fe20000010026 */
[----:B------:R1:W-:Y:S01]  /*4970*/  STG.E.U16 [R34.64], R17 ;  /* 0x0000001122007986 */ /* 0x0003e2000c101506 */
[C---:B------:R-:W-:Y:S01]  /*4980*/  @P3 FFMA.FTZ R42, R52.reuse, R39, +INF ;  /* 0x7f800000342a3423 */ /* 0x040fe20000010027 */
[----:B------:R-:W-:Y:S01]  /*4990*/  FSETP.NEU.AND P5, PT, R52, RZ, PT ;  /* 0x000000ff3400720b */ /* 0x000fe20003fad000 */
[----:B------:R-:W-:Y:S01]  /*49a0*/  FFMA R140, R7, 0.69314718246459960938, R166 ;  /* 0x3f317218078c7823 */ /* 0x000fe200000000a6 */
[----:B------:R1:W-:Y:S04]  /*49b0*/  STG.E.U16 [R36.64], R18 ;  /* 0x0000001224007986 */ /* 0x0003e8000c101506 */
[----:B------:R-:W-:Y:S01]  /*49c0*/  BAR.SYNC.DEFER_BLOCKING 0x0 ;  /* 0x0000000000007b1d */ /* 0x000fe20000010000 */
[----:B------:R-:W-:-:S02]  /*49d0*/  FSETP.NEU.AND P3, PT, R79, RZ, PT ;  /* 0x000000ff4f00720b */ /* 0x000fc40003f6d000 */
[----:B------:R-:W-:Y:S02]  /*49e0*/  FSEL R40, R40, -INF , P4 ;  /* 0xff80000028287808 */ /* 0x000fe40002000000 */
[----:B------:R-:W-:Y:S02]  /*49f0*/  FSEL R5, R42, -INF , P5 ;  /* 0xff8000002a057808 */ /* 0x000fe40002800000 */
[----:B0-----:R-:W-:Y:S01]  /*4a00*/  FSEL R0, R45, -INF , P3 ;  /* 0xff8000002d007808 */ /* 0x001fe20001800000 */
[----:B------:R-:W-:Y:S02]  /*4a10*/  FFMA R141, R40, 0.69314718246459960938, R141 ;  /* 0x3f317218288d7823 */ /* 0x000fe4000000008d */
[----:B------:R-:W-:Y:S02]  /*4a20*/  FFMA R142, R5, 0.69314718246459960938, R168 ;  /* 0x3f317218058e7823 */ /* 0x000fe400000000a8 */
[----:B------:R-:W-:-:S05]  /*4a30*/  FFMA R143, R0, 0.69314718246459960938, R167 ;  /* 0x3f317218008f7823 */ /* 0x000fca00000000a7 */
[----:B------:R1:W-:Y:S04]  /*4a40*/  STS.128 [R13.X4], R140 ;  /* 0x0000008c0d007388 */ /* 0x0003e80000004c00 */
[----:B------:R-:W-:Y:S06]  /*4a50*/  BAR.SYNC.DEFER_BLOCKING 0x0 ;  /* 0x0000000000007b1d */ /* 0x000fec0000010000 */
[----:B------:R-:W-:Y:S05]  /*4a60*/  @P0 EXIT ;  /* 0x000000000000094d */ /* 0x000fea0003800000 */
[----:B-1----:R-:W0:Y:S01]  /*4a70*/  LDS R49, [R49] ;  /* 0x0000000031317984 */ /* 0x002e220000000800 */
[----:B------:R-:W-:Y:S01]  /*4a80*/  IMAD R2, R2, c[0x0][0x1cc], RZ ;  /* 0x0000730002027a24 */ /* 0x000fe200078e02ff */
[C---:B------:R-:W-:Y:S01]  /*4a90*/  SHF.L.U32 R5, R3.reuse, 0x2, RZ ;  /* 0x0000000203057819 */ /* 0x040fe200000006ff */
[----:B------:R-:W-:-:S04]  /*4aa0*/  IMAD.HI R4, R3, 0x4, RZ ;  /* 0x0000000403047827 */ /* 0x000fc800078e02ff */
[C---:B------:R-:W-:Y:S02]  /*4ab0*/  IMAD.SHL.U32 R0, R2.reuse, 0x4, RZ ;  /* 0x0000000402007824 */ /* 0x040fe400078e00ff */
[----:B------:R-:W-:-:S03]  /*4ac0*/  IMAD.HI R3, R2, 0x4, RZ ;  /* 0x0000000402037827 */ /* 0x000fc600078e02ff */
[----:B------:R-:W-:-:S04]  /*4ad0*/  IADD3 R2, P0, P1, R5, c[0x0][0x180], R0 ;  /* 0x0000600005027a10 */ /* 0x000fc8000791e000 */
[----:B------:R-:W-:-:S05]  /*4ae0*/  IADD3.X R3, R4, c[0x0][0x184], R3, P0, P1 ;  /* 0x0000610004037a10 */ /* 0x000fca00007e2403 */
[----:B0-----:R-:W-:Y:S01]  /*4af0*/  STG.E [R2.64], R49 ;  /* 0x0000003102007986 */ /* 0x001fe2000c101906 */
[----:B------:R-:W-:Y:S05]  /*4b00*/  EXIT ;  /* 0x000000000000794d */ /* 0x000fea0003800000 */
.L_x_10:
[----:B------:R-:W-:-:S00]  /*4b10*/  BRA `(.L_x_10) ;  /* 0xfffffff000007947 */ /* 0x000fc0000383ffff */
[----:B------:R-:W-:-:S00]  /*4b20*/  NOP ;  /* 0x0000000000007918 */ /* 0x000fc00000000000 */
        /* <DEDUP_REMOVED lines=13> */
.L_x_11:


//--------------------- .nv.global.init           --------------------------
	.section	.nv.global.init,"aw",@progbits
.nv.global.init:
	.type		_$_str,@object
	.size		_$_str,(.L_0 - _$_str)
_$_str:
        /*0000*/ 	.byte	0x5f, 0x5f, 0x43, 0x55, 0x44, 0x41, 0x5f, 0x46, 0x54, 0x5a, 0x00
.L_0:


//--------------------- .nv.shared.attn_fwd       --------------------------
	.section	.nv.shared.attn_fwd,"aw",@nobits
	.sectionflags	@""
	.align	16
